// auto-generated by cutlass_sweep.gemm — config: {"arch": "sm_100", "cluster_m": 1, "cluster_n": 2, "dtype": "tf32", "stages": 0, "tile_k": 128, "tile_m": 64, "tile_n": 64}
#include "cutlass/cutlass.h"
#include "cutlass/gemm/collective/collective_builder.hpp"
#include "cutlass/gemm/device/gemm_universal_adapter.h"
#include "cutlass/gemm/kernel/gemm_universal.hpp"
#include "cutlass/epilogue/collective/collective_builder.hpp"

using ElemA = cutlass::tfloat32_t;
using ElemB = cutlass::tfloat32_t;
using ElemCD = cutlass::tfloat32_t;
using Acc  = float;
using TileShape    = cute::Shape<cute::_64, cute::_64, cute::_128>;
using ClusterShape = cute::Shape<cute::_1, cute::_2, cute::_1>;

using CollectiveEpilogue = typename cutlass::epilogue::collective::CollectiveBuilder<
    cutlass::arch::Sm100, cutlass::arch::OpClassTensorOp,
    TileShape, ClusterShape,
    cutlass::epilogue::collective::EpilogueTileAuto,
    Acc, Acc,
    ElemCD, cutlass::layout::RowMajor, 128 / cutlass::sizeof_bits<ElemCD>::value,
    ElemCD, cutlass::layout::RowMajor, 128 / cutlass::sizeof_bits<ElemCD>::value,
    cutlass::epilogue::collective::EpilogueScheduleAuto
  >::CollectiveOp;

using CollectiveMainloop = typename cutlass::gemm::collective::CollectiveBuilder<
    cutlass::arch::Sm100, cutlass::arch::OpClassTensorOp,
    ElemA, cutlass::layout::RowMajor, 128 / cutlass::sizeof_bits<ElemA>::value,
    ElemB, cutlass::layout::ColumnMajor, 128 / cutlass::sizeof_bits<ElemB>::value,
    Acc,
    TileShape, ClusterShape,
    cutlass::gemm::collective::StageCountAutoCarveout<static_cast<int>(sizeof(typename CollectiveEpilogue::SharedStorage))>,
    cutlass::gemm::collective::KernelScheduleAuto
  >::CollectiveOp;

using GemmKernel = cutlass::gemm::kernel::GemmUniversal<
    cute::Shape<int,int,int,int>,
    CollectiveMainloop,
    CollectiveEpilogue
>;
using Gemm = cutlass::gemm::device::GemmUniversalAdapter<GemmKernel>;

// Force the device kernel symbol into the cubin without needing a host main.
auto* _anchor = &cutlass::device_kernel<GemmKernel>;


// ===== COMPILED SASS (sm_100a) =====

	.target	sm_100a

	.elftype	@"ET_EXEC"


//--------------------- .note.nv.tkinfo           --------------------------
	.section	.note.nv.tkinfo,"",@"SHT_NOTE"
	.sectionflags	@"SHF_NOTE_NV_TKINFO"
	.tkinfo
        /*0018*/ 	.word	0x00000002
        /*0030*/ 	.string	""
        /*0030*/ 	.string	"ptxas"
        /*0030*/ 	.string	"Cuda compilation tools, release 13.0, V13.0.88"
        /*0030*/ 	.string	"Build cuda_13.0.r13.0/compiler.36424714_0"
        /*0030*/ 	.string	"-arch sm_100a -m 64 "



//--------------------- .note.nv.cuinfo           --------------------------
	.section	.note.nv.cuinfo,"",@"SHT_NOTE"
	.sectionflags	@"SHF_NOTE_NV_CUINFO"
        /*0018*/ 	.short	0x0002
        /*001a*/ 	.short	0x0064
        /*001c*/ 	.short	0x0082
	.zero		2


//--------------------- .nv.info                  --------------------------
	.section	.nv.info,"",@"SHT_CUDA_INFO"
	.align	4


	//----- nvinfo : EIATTR_REGCOUNT
	.align		4
        /*0000*/ 	.byte	0x04, 0x2f
        /*0002*/ 	.short	(.L_19 - .L_18)
	.align		4
.L_18:
        /*0004*/ 	.word	index@(_ZN7cutlass13device_kernelINS_4gemm6kernel13GemmUniversalIN4cute5tupleIJiiiiEEENS1_10collective13CollectiveMmaINS1_35MainloopSm100TmaUmmaWarpSpecializedILi3ELi2ELi4ENS5_IJNS4_1CILi1EEENSA_ILi2EEESB_EEEEENS5_IJNSA_ILi64EEESF_NSA_ILi128EEEEEENS_10tfloat32_tENS5_IJlSB_lEEESI_SJ_NS4_8TiledMMAINS4_8MMA_AtomIJNS4_17SM100_MMA_TF32_SSISI_SI_fLi64ELi64ELNS4_4UMMA5MajorE0ELSO_0ELNSN_7ScaleInE0ELSP_0EEEEEENS4_6LayoutINS5_IJSB_SB_SB_EEENS5_IJNSA_ILi0EEESU_SU_EEEEENS5_IJNS4_10UnderscoreESX_SX_EEEEENS4_23SM90_TMA_LOAD_MULTICASTENS4_14ComposedLayoutINS4_7SwizzleILi3ELi4ELi3EEENS4_18smem_ptr_flag_bitsILi32EEENSS_INS5_IJNSA_ILi8EEENSA_ILi32EEEEEENS5_IJS17_SB_EEEEEEEvNS4_8identityENS4_13SM90_TMA_LOADES1B_vS1C_EENS_8epilogue10collective18CollectiveEpilogueINS1F_23Sm100TmaWarpSpecializedILi3ELi2ELi16ELb1ELb0EEEJSH_NS5_IJNSS_ISF_SB_EENSS_IS17_SB_EEEEESI_SJ_SI_SJ_NS1F_6fusion15FusionCallbacksIS1J_NS1N_17LinearCombinationISI_fSI_fLNS_15FloatRoundStyleE2EEESH_S1M_JEEENS4_5SM1004TMEM4LOAD26SM100_TMEM_LOAD_16dp128b8xES1D_S1B_NS4_17SM75_U32x4_LDSM_NENS4_14SM90_TMA_STOREES1B_NS4_17SM90_U32x4_STSM_NENS4_39AutoVectorizingCopyWithAssumedAlignmentILi128EEEEEEvvEEEEvNT_6ParamsE)
        /*0008*/ 	.word	0x00000050


	//----- nvinfo : EIATTR_FRAME_SIZE
	.align		4
.L_19:
        /*000c*/ 	.byte	0x04, 0x11
        /*000e*/ 	.short	(.L_21 - .L_20)
	.align		4
.L_20:
        /*0010*/ 	.word	index@($__internal_2_$__cuda_sm10x_tcgen05_guardrail_trap_unallocated_columns_being_dealloced)
        /*0014*/ 	.word	0x00000000


	//----- nvinfo : EIATTR_FRAME_SIZE
	.align		4
.L_21:
        /*0018*/ 	.byte	0x04, 0x11
        /*001a*/ 	.short	(.L_23 - .L_22)
	.align		4
.L_22:
        /*001c*/ 	.word	index@($__internal_1_$__cuda_sm10x_tcgen05_guardrail_trap_phase_invalid_during_alloc)
        /*0020*/ 	.word	0x00000000


	//----- nvinfo : EIATTR_FRAME_SIZE
	.align		4
.L_23:
        /*0024*/ 	.byte	0x04, 0x11
        /*0026*/ 	.short	(.L_25 - .L_24)
	.align		4
.L_24:
        /*0028*/ 	.word	index@($__internal_0_$__cuda_sm10x_tcgen05_guardrail_trap_col_being_dealloced_not_returned_by_alloc)
        /*002c*/ 	.word	0x00000000


	//----- nvinfo : EIATTR_FRAME_SIZE
	.align		4
.L_25:
        /*0030*/ 	.byte	0x04, 0x11
        /*0032*/ 	.short	(.L_27 - .L_26)
	.align		4
.L_26:
        /*0034*/ 	.word	index@(_ZN7cutlass13device_kernelINS_4gemm6kernel13GemmUniversalIN4cute5tupleIJiiiiEEENS1_10collective13CollectiveMmaINS1_35MainloopSm100TmaUmmaWarpSpecializedILi3ELi2ELi4ENS5_IJNS4_1CILi1EEENSA_ILi2EEESB_EEEEENS5_IJNSA_ILi64EEESF_NSA_ILi128EEEEEENS_10tfloat32_tENS5_IJlSB_lEEESI_SJ_NS4_8TiledMMAINS4_8MMA_AtomIJNS4_17SM100_MMA_TF32_SSISI_SI_fLi64ELi64ELNS4_4UMMA5MajorE0ELSO_0ELNSN_7ScaleInE0ELSP_0EEEEEENS4_6LayoutINS5_IJSB_SB_SB_EEENS5_IJNSA_ILi0EEESU_SU_EEEEENS5_IJNS4_10UnderscoreESX_SX_EEEEENS4_23SM90_TMA_LOAD_MULTICASTENS4_14ComposedLayoutINS4_7SwizzleILi3ELi4ELi3EEENS4_18smem_ptr_flag_bitsILi32EEENSS_INS5_IJNSA_ILi8EEENSA_ILi32EEEEEENS5_IJS17_SB_EEEEEEEvNS4_8identityENS4_13SM90_TMA_LOADES1B_vS1C_EENS_8epilogue10collective18CollectiveEpilogueINS1F_23Sm100TmaWarpSpecializedILi3ELi2ELi16ELb1ELb0EEEJSH_NS5_IJNSS_ISF_SB_EENSS_IS17_SB_EEEEESI_SJ_SI_SJ_NS1F_6fusion15FusionCallbacksIS1J_NS1N_17LinearCombinationISI_fSI_fLNS_15FloatRoundStyleE2EEESH_S1M_JEEENS4_5SM1004TMEM4LOAD26SM100_TMEM_LOAD_16dp128b8xES1D_S1B_NS4_17SM75_U32x4_LDSM_NENS4_14SM90_TMA_STOREES1B_NS4_17SM90_U32x4_STSM_NENS4_39AutoVectorizingCopyWithAssumedAlignmentILi128EEEEEEvvEEEEvNT_6ParamsE)
        /*0038*/ 	.word	0x00000000


	//----- nvinfo : EIATTR_MIN_STACK_SIZE
	.align		4
.L_27:
        /*003c*/ 	.byte	0x04, 0x12
        /*003e*/ 	.short	(.L_29 - .L_28)
	.align		4
.L_28:
        /*0040*/ 	.word	index@(_ZN7cutlass13device_kernelINS_4gemm6kernel13GemmUniversalIN4cute5tupleIJiiiiEEENS1_10collective13CollectiveMmaINS1_35MainloopSm100TmaUmmaWarpSpecializedILi3ELi2ELi4ENS5_IJNS4_1CILi1EEENSA_ILi2EEESB_EEEEENS5_IJNSA_ILi64EEESF_NSA_ILi128EEEEEENS_10tfloat32_tENS5_IJlSB_lEEESI_SJ_NS4_8TiledMMAINS4_8MMA_AtomIJNS4_17SM100_MMA_TF32_SSISI_SI_fLi64ELi64ELNS4_4UMMA5MajorE0ELSO_0ELNSN_7ScaleInE0ELSP_0EEEEEENS4_6LayoutINS5_IJSB_SB_SB_EEENS5_IJNSA_ILi0EEESU_SU_EEEEENS5_IJNS4_10UnderscoreESX_SX_EEEEENS4_23SM90_TMA_LOAD_MULTICASTENS4_14ComposedLayoutINS4_7SwizzleILi3ELi4ELi3EEENS4_18smem_ptr_flag_bitsILi32EEENSS_INS5_IJNSA_ILi8EEENSA_ILi32EEEEEENS5_IJS17_SB_EEEEEEEvNS4_8identityENS4_13SM90_TMA_LOADES1B_vS1C_EENS_8epilogue10collective18CollectiveEpilogueINS1F_23Sm100TmaWarpSpecializedILi3ELi2ELi16ELb1ELb0EEEJSH_NS5_IJNSS_ISF_SB_EENSS_IS17_SB_EEEEESI_SJ_SI_SJ_NS1F_6fusion15FusionCallbacksIS1J_NS1N_17LinearCombinationISI_fSI_fLNS_15FloatRoundStyleE2EEESH_S1M_JEEENS4_5SM1004TMEM4LOAD26SM100_TMEM_LOAD_16dp128b8xES1D_S1B_NS4_17SM75_U32x4_LDSM_NENS4_14SM90_TMA_STOREES1B_NS4_17SM90_U32x4_STSM_NENS4_39AutoVectorizingCopyWithAssumedAlignmentILi128EEEEEEvvEEEEvNT_6ParamsE)
        /*0044*/ 	.word	0x00000000
.L_29:


//--------------------- .nv.compat                --------------------------
	.section	.nv.compat,"",@"SHT_CUDA_COMPAT_INFO"
	.align	4
        /*0000*/ 	.byte	0x02, 0x09, 0x01, 0x00, 0x02, 0x02, 0x02, 0x00, 0x02, 0x05, 0x05, 0x00, 0x03, 0x07, 0x01, 0x01
        /*0010*/ 	.byte	0x02, 0x03, 0x01, 0x00, 0x02, 0x06, 0x01, 0x00, 0x04, 0x0b, 0x08, 0x00, 0x09, 0x00, 0x00, 0x00
        /*0020*/ 	.byte	0x00, 0x00, 0x00, 0x00


//--------------------- .nv.info._ZN7cutlass13device_kernelINS_4gemm6kernel13GemmUniversalIN4cute5tupleIJiiiiEEENS1_10collective13CollectiveMmaINS1_35MainloopSm100TmaUmmaWarpSpecializedILi3ELi2ELi4ENS5_IJNS4_1CILi1EEENSA_ILi2EEESB_EEEEENS5_IJNSA_ILi64EEESF_NSA_ILi128EEEEEENS_10tfloat32_tENS5_IJlSB_lEEESI_SJ_NS4_8TiledMMAINS4_8MMA_AtomIJNS4_17SM100_MMA_TF32_SSISI_SI_fLi64ELi64ELNS4_4UMMA5MajorE0ELSO_0ELNSN_7ScaleInE0ELSP_0EEEEEENS4_6LayoutINS5_IJSB_SB_SB_EEENS5_IJNSA_ILi0EEESU_SU_EEEEENS5_IJNS4_10UnderscoreESX_SX_EEEEENS4_23SM90_TMA_LOAD_MULTICASTENS4_14ComposedLayoutINS4_7SwizzleILi3ELi4ELi3EEENS4_18smem_ptr_flag_bitsILi32EEENSS_INS5_IJNSA_ILi8EEENSA_ILi32EEEEEENS5_IJS17_SB_EEEEEEEvNS4_8identityENS4_13SM90_TMA_LOADES1B_vS1C_EENS_8epilogue10collective18CollectiveEpilogueINS1F_23Sm100TmaWarpSpecializedILi3ELi2ELi16ELb1ELb0EEEJSH_NS5_IJNSS_ISF_SB_EENSS_IS17_SB_EEEEESI_SJ_SI_SJ_NS1F_6fusion15FusionCallbacksIS1J_NS1N_17LinearCombinationISI_fSI_fLNS_15FloatRoundStyleE2EEESH_S1M_JEEENS4_5SM1004TMEM4LOAD26SM100_TMEM_LOAD_16dp128b8xES1D_S1B_NS4_17SM75_U32x4_LDSM_NENS4_14SM90_TMA_STOREES1B_NS4_17SM90_U32x4_STSM_NENS4_39AutoVectorizingCopyWithAssumedAlignmentILi128EEEEEEvvEEEEvNT_6ParamsE --------------------------
	.section	.nv.info._ZN7cutlass13device_kernelINS_4gemm6kernel13GemmUniversalIN4cute5tupleIJiiiiEEENS1_10collective13CollectiveMmaINS1_35MainloopSm100TmaUmmaWarpSpecializedILi3ELi2ELi4ENS5_IJNS4_1CILi1EEENSA_ILi2EEESB_EEEEENS5_IJNSA_ILi64EEESF_NSA_ILi128EEEEEENS_10tfloat32_tENS5_IJlSB_lEEESI_SJ_NS4_8TiledMMAINS4_8MMA_AtomIJNS4_17SM100_MMA_TF32_SSISI_SI_fLi64ELi64ELNS4_4UMMA5MajorE0ELSO_0ELNSN_7ScaleInE0ELSP_0EEEEEENS4_6LayoutINS5_IJSB_SB_SB_EEENS5_IJNSA_ILi0EEESU_SU_EEEEENS5_IJNS4_10UnderscoreESX_SX_EEEEENS4_23SM90_TMA_LOAD_MULTICASTENS4_14ComposedLayoutINS4_7SwizzleILi3ELi4ELi3EEENS4_18smem_ptr_flag_bitsILi32EEENSS_INS5_IJNSA_ILi8EEENSA_ILi32EEEEEENS5_IJS17_SB_EEEEEEEvNS4_8identityENS4_13SM90_TMA_LOADES1B_vS1C_EENS_8epilogue10collective18CollectiveEpilogueINS1F_23Sm100TmaWarpSpecializedILi3ELi2ELi16ELb1ELb0EEEJSH_NS5_IJNSS_ISF_SB_EENSS_IS17_SB_EEEEESI_SJ_SI_SJ_NS1F_6fusion15FusionCallbacksIS1J_NS1N_17LinearCombinationISI_fSI_fLNS_15FloatRoundStyleE2EEESH_S1M_JEEENS4_5SM1004TMEM4LOAD26SM100_TMEM_LOAD_16dp128b8xES1D_S1B_NS4_17SM75_U32x4_LDSM_NENS4_14SM90_TMA_STOREES1B_NS4_17SM90_U32x4_STSM_NENS4_39AutoVectorizingCopyWithAssumedAlignmentILi128EEEEEEvvEEEEvNT_6ParamsE,"",@"SHT_CUDA_INFO"
	.sectionflags	@""
	.align	4


	//----- nvinfo : EIATTR_CUDA_API_VERSION
	.align		4
        /*0000*/ 	.byte	0x04, 0x37
        /*0002*/ 	.short	(.L_31 - .L_30)
.L_30:
        /*0004*/ 	.word	0x00000082


	//----- nvinfo : EIATTR_KPARAM_INFO
	.align		4
.L_31:
        /*0008*/ 	.byte	0x04, 0x17
        /*000a*/ 	.short	(.L_33 - .L_32)
.L_32:
        /*000c*/ 	.word	0x00000000
        /*0010*/ 	.short	0x0000
        /*0012*/ 	.short	0x0000
        /*0014*/ 	.byte	0x00, 0xf0, 0x01, 0x20


	//----- nvinfo : EIATTR_AT_ENTRY_FRAGMENTS
	.align		4
.L_33:
        /*0018*/ 	.byte	0x04, 0x4f
        /*001a*/ 	.short	(.L_35 - .L_34)


	//   ....[0]....
.L_34:
        /*001c*/ 	.word	0x00000006


	//----- nvinfo : EIATTR_RESERVED_SMEM_USED
	.align		4
.L_35:
        /*0020*/ 	.byte	0x01, 0x41
	.zero		2


	//----- nvinfo : EIATTR_SPARSE_MMA_MASK
	.align		4
        /*0024*/ 	.byte	0x03, 0x50
        /*0026*/ 	.short	0x0000


	//----- nvinfo : EIATTR_TCGEN05_1CTA_USED
	.align		4
        /*0028*/ 	.byte	0x01, 0x51
	.zero		2


	//----- nvinfo : EIATTR_MAXREG_COUNT
	.align		4
        /*002c*/ 	.byte	0x03, 0x1b
        /*002e*/ 	.short	0x00ff


	//----- nvinfo : EIATTR_NUM_BARRIERS
	.align		4
        /*0030*/ 	.byte	0x02, 0x4c
        /*0032*/ 	.byte	0x07
	.zero		1


	//----- nvinfo : EIATTR_EXTERNS
	.align		4
        /*0034*/ 	.byte	0x04, 0x0f
        /*0036*/ 	.short	(.L_37 - .L_36)


	//   ....[0]....
	.align		4
.L_36:
        /*0038*/ 	.word	index@(__assertfail)


	//----- nvinfo : EIATTR_MERCURY_ISA_VERSION
	.align		4
.L_37:
        /*003c*/ 	.byte	0x03, 0x5f
        /*003e*/ 	.short	0x0101


	//----- nvinfo : EIATTR_INT_WARP_WIDE_INSTR_OFFSETS
	.align		4
        /*0040*/ 	.byte	0x04, 0x31
        /*0042*/ 	.short	(.L_39 - .L_38)


	//   ....[0]....
.L_38:
        /*0044*/ 	.word	0x000045d0


	//   ....[1]....
        /*0048*/ 	.word	0x00004600


	//   ....[2]....
        /*004c*/ 	.word	0x00004620


	//   ....[3]....
        /*0050*/ 	.word	0x000051f0


	//   ....[4]....
        /*0054*/ 	.word	0x00005270


	//   ....[5]....
        /*0058*/ 	.word	0x00005370


	//   ....[6]....
        /*005c*/ 	.word	0x00005480


	//----- nvinfo : EIATTR_COOP_GROUP_MASK_REGIDS
	.align		4
.L_39:
        /*0060*/ 	.byte	0x04, 0x29
        /*0062*/ 	.short	(.L_41 - .L_40)


	//   ....[0]....
.L_40:
        /*0064*/ 	.word	0xffffffff


	//   ....[1]....
        /*0068*/ 	.word	0xffffffff


	//   ....[2]....
        /*006c*/ 	.word	0xffffffff


	//   ....[3]....
        /*0070*/ 	.word	0xffffffff


	//   ....[4]....
        /*0074*/ 	.word	0xffffffff


	//   ....[5]....
        /*0078*/ 	.word	0xffffffff


	//   ....[6]....
        /*007c*/ 	.word	0xffffffff


	//   ....[7]....
        /*0080*/ 	.word	0xffffffff


	//   ....[8]....
        /*0084*/ 	.word	0xffffffff


	//   ....[9]....
        /*0088*/ 	.word	0xffffffff


	//   ....[10]....
        /*008c*/ 	.word	0xffffffff


	//   ....[11]....
        /*0090*/ 	.word	0xffffffff


	//   ....[12]....
        /*0094*/ 	.word	0xffffffff


	//   ....[13]....
        /*0098*/ 	.word	0xffffffff


	//----- nvinfo : EIATTR_COOP_GROUP_INSTR_OFFSETS
	.align		4
.L_41:
        /*009c*/ 	.byte	0x04, 0x28
        /*009e*/ 	.short	(.L_43 - .L_42)


	//   ....[0]....
.L_42:
        /*00a0*/ 	.word	0x00000080


	//   ....[1]....
        /*00a4*/ 	.word	0x000004f0


	//   ....[2]....
        /*00a8*/ 	.word	0x00000680


	//   ....[3]....
        /*00ac*/ 	.word	0x00000800


	//   ....[4]....
        /*00b0*/ 	.word	0x00000900


	//   ....[5]....
        /*00b4*/ 	.word	0x00000a70


	//   ....[6]....
        /*00b8*/ 	.word	0x00000c10


	//   ....[7]....
        /*00bc*/ 	.word	0x00000dc0


	//   ....[8]....
        /*00c0*/ 	.word	0x000024d0


	//   ....[9]....
        /*00c4*/ 	.word	0x00003300


	//   ....[10]....
        /*00c8*/ 	.word	0x00003510


	//   ....[11]....
        /*00cc*/ 	.word	0x00003540


	//   ....[12]....
        /*00d0*/ 	.word	0x000044a0


	//   ....[13]....
        /*00d4*/ 	.word	0x000046e0


	//----- nvinfo : EIATTR_VRC_CTA_INIT_COUNT
	.align		4
.L_43:
        /*00d8*/ 	.byte	0x02, 0x4a
        /*00da*/ 	.byte	0x80
	.zero		1


	//----- nvinfo : EIATTR_SYSCALL_OFFSETS
	.align		4
        /*00dc*/ 	.byte	0x04, 0x46
        /*00de*/ 	.short	(.L_45 - .L_44)


	//   ....[0]....
.L_44:
        /*00e0*/ 	.word	0x00006190


	//   ....[1]....
        /*00e4*/ 	.word	0x00006280


	//   ....[2]....
        /*00e8*/ 	.word	0x00006ba0


	//   ....[3]....
        /*00ec*/ 	.word	0x00007600


	//----- nvinfo : EIATTR_MBARRIER_INSTR_OFFSETS
	.align		4
.L_45:
        /*00f0*/ 	.byte	0x04, 0x39
        /*00f2*/ 	.short	(.L_47 - .L_46)


	//   ....[0]....
.L_46:
        /*00f4*/ 	.word	0x00000610
        /*00f8*/ 	.word	0x000000ff
        /*00fc*/ 	.word	0x00000000
        /*0100*/ 	.short	0x0100
        /*0102*/ 	.byte	0x04
	.zero		1


	//   ....[1]....
        /*0104*/ 	.word	0x00000620
        /*0108*/ 	.word	0x000000ff
        /*010c*/ 	.word	0x00000018
        /*0110*/ 	.short	0x0100
        /*0112*/ 	.byte	0x04
	.zero		1


	//   ....[2]....
        /*0114*/ 	.word	0x00000630
        /*0118*/ 	.word	0x000000ff
        /*011c*/ 	.word	0x00000008
        /*0120*/ 	.short	0x0100
        /*0122*/ 	.byte	0x04
	.zero		1


	//   ....[3]....
        /*0124*/ 	.word	0x00000640
        /*0128*/ 	.word	0x000000ff
        /*012c*/ 	.word	0x00000020
        /*0130*/ 	.short	0x0100
        /*0132*/ 	.byte	0x04
	.zero		1


	//   ....[4]....
        /*0134*/ 	.word	0x00000650
        /*0138*/ 	.word	0x000000ff
        /*013c*/ 	.word	0x00000010
        /*0140*/ 	.short	0x0100
        /*0142*/ 	.byte	0x04
	.zero		1


	//   ....[5]....
        /*0144*/ 	.word	0x00000660
        /*0148*/ 	.word	0x000000ff
        /*014c*/ 	.word	0x00000028
        /*0150*/ 	.short	0x0100
        /*0152*/ 	.byte	0x04
	.zero		1


	//   ....[6]....
        /*0154*/ 	.word	0x00000790
        /*0158*/ 	.word	0x000000ff
        /*015c*/ 	.word	0x00000030
        /*0160*/ 	.short	0x0100
        /*0162*/ 	.byte	0x04
	.zero		1


	//   ....[7]....
        /*0164*/ 	.word	0x000007a0
        /*0168*/ 	.word	0x000000ff
        /*016c*/ 	.word	0x00000048
        /*0170*/ 	.short	0x0100
        /*0172*/ 	.byte	0x04
	.zero		1


	//   ....[8]....
        /*0174*/ 	.word	0x000007b0
        /*0178*/ 	.word	0x000000ff
        /*017c*/ 	.word	0x00000038
        /*0180*/ 	.short	0x0100
        /*0182*/ 	.byte	0x04
	.zero		1


	//   ....[9]....
        /*0184*/ 	.word	0x000007c0
        /*0188*/ 	.word	0x000000ff
        /*018c*/ 	.word	0x00000050
        /*0190*/ 	.short	0x0100
        /*0192*/ 	.byte	0x04
	.zero		1


	//   ....[10]....
        /*0194*/ 	.word	0x000007d0
        /*0198*/ 	.word	0x000000ff
        /*019c*/ 	.word	0x00000040
        /*01a0*/ 	.short	0x0100
        /*01a2*/ 	.byte	0x04
	.zero		1


	//   ....[11]....
        /*01a4*/ 	.word	0x000007e0
        /*01a8*/ 	.word	0x000000ff
        /*01ac*/ 	.word	0x00000058
        /*01b0*/ 	.short	0x0100
        /*01b2*/ 	.byte	0x04
	.zero		1


	//   ....[12]....
        /*01b4*/ 	.word	0x000008d0
        /*01b8*/ 	.word	0x000000ff
        /*01bc*/ 	.word	0x00000060
        /*01c0*/ 	.short	0x0100
        /*01c2*/ 	.byte	0x06
	.zero		1


	//   ....[13]....
        /*01c4*/ 	.word	0x000008e0
        /*01c8*/ 	.word	0x000000ff
        /*01cc*/ 	.word	0x00000068
        /*01d0*/ 	.short	0x0100
        /*01d2*/ 	.byte	0x06
	.zero		1


	//   ....[14]....
        /*01d4*/ 	.word	0x00000a20
        /*01d8*/ 	.word	0x000000ff
        /*01dc*/ 	.word	0x00000070
        /*01e0*/ 	.short	0x0100
        /*01e2*/ 	.byte	0x06
	.zero		1


	//   ....[15]....
        /*01e4*/ 	.word	0x00000a30
        /*01e8*/ 	.word	0x000000ff
        /*01ec*/ 	.word	0x00000080
        /*01f0*/ 	.short	0x0100
        /*01f2*/ 	.byte	0x06
	.zero		1


	//   ....[16]....
        /*01f4*/ 	.word	0x00000a40
        /*01f8*/ 	.word	0x000000ff
        /*01fc*/ 	.word	0x00000078
        /*0200*/ 	.short	0x0100
        /*0202*/ 	.byte	0x06
	.zero		1


	//   ....[17]....
        /*0204*/ 	.word	0x00000a50
        /*0208*/ 	.word	0x000000ff
        /*020c*/ 	.word	0x00000088
        /*0210*/ 	.short	0x0100
        /*0212*/ 	.byte	0x06
	.zero		1


	//   ....[18]....
        /*0214*/ 	.word	0x00000b80
        /*0218*/ 	.word	0x000000ff
        /*021c*/ 	.word	0x00000090
        /*0220*/ 	.short	0x0100
        /*0222*/ 	.byte	0x04
	.zero		1


	//   ....[19]....
        /*0224*/ 	.word	0x00000b90
        /*0228*/ 	.word	0x000000ff
        /*022c*/ 	.word	0x000000b0
        /*0230*/ 	.short	0x0100
        /*0232*/ 	.byte	0x04
	.zero		1


	//   ....[20]....
        /*0234*/ 	.word	0x00000ba0
        /*0238*/ 	.word	0x000000ff
        /*023c*/ 	.word	0x00000098
        /*0240*/ 	.short	0x0100
        /*0242*/ 	.byte	0x04
	.zero		1


	//   ....[21]....
        /*0244*/ 	.word	0x00000bb0
        /*0248*/ 	.word	0x000000ff
        /*024c*/ 	.word	0x000000b8
        /*0250*/ 	.short	0x0100
        /*0252*/ 	.byte	0x04
	.zero		1


	//   ....[22]....
        /*0254*/ 	.word	0x00000bc0
        /*0258*/ 	.word	0x000000ff
        /*025c*/ 	.word	0x000000a0
        /*0260*/ 	.short	0x0100
        /*0262*/ 	.byte	0x04
	.zero		1


	//   ....[23]....
        /*0264*/ 	.word	0x00000bd0
        /*0268*/ 	.word	0x000000ff
        /*026c*/ 	.word	0x000000c0
        /*0270*/ 	.short	0x0100
        /*0272*/ 	.byte	0x04
	.zero		1


	//   ....[24]....
        /*0274*/ 	.word	0x00000be0
        /*0278*/ 	.word	0x000000ff
        /*027c*/ 	.word	0x000000a8
        /*0280*/ 	.short	0x0100
        /*0282*/ 	.byte	0x04
	.zero		1


	//   ....[25]....
        /*0284*/ 	.word	0x00000bf0
        /*0288*/ 	.word	0x000000ff
        /*028c*/ 	.word	0x000000c8
        /*0290*/ 	.short	0x0100
        /*0292*/ 	.byte	0x04
	.zero		1


	//   ....[26]....
        /*0294*/ 	.word	0x00000ce0
        /*0298*/ 	.word	0x000000ff
        /*029c*/ 	.word	0x000000d0
        /*02a0*/ 	.short	0x0100
        /*02a2*/ 	.byte	0x04
	.zero		1


	//   ....[27]....
        /*02a4*/ 	.word	0x00000cf0
        /*02a8*/ 	.word	0x000000ff
        /*02ac*/ 	.word	0x000000e0
        /*02b0*/ 	.short	0x0100
        /*02b2*/ 	.byte	0x04
	.zero		1


	//   ....[28]....
        /*02b4*/ 	.word	0x00000d00
        /*02b8*/ 	.word	0x000000ff
        /*02bc*/ 	.word	0x000000d8
        /*02c0*/ 	.short	0x0100
        /*02c2*/ 	.byte	0x04
	.zero		1


	//   ....[29]....
        /*02c4*/ 	.word	0x00000d10
        /*02c8*/ 	.word	0x000000ff
        /*02cc*/ 	.word	0x000000e8
        /*02d0*/ 	.short	0x0100
        /*02d2*/ 	.byte	0x04
	.zero		1


	//   ....[30]....
        /*02d4*/ 	.word	0x00001870
        /*02d8*/ 	.word	0x00000000
        /*02dc*/ 	.word	0x000000e0
        /*02e0*/ 	.short	0x010a
        /*02e2*/ 	.byte	0xff
	.zero		1


	//   ....[31]....
        /*02e4*/ 	.word	0x000018a0
        /*02e8*/ 	.word	0x00000000
        /*02ec*/ 	.word	0x000000d0
        /*02f0*/ 	.short	0x0101
        /*02f2*/ 	.byte	0xff
	.zero		1


	//   ....[32]....
        /*02f4*/ 	.word	0x00001970
        /*02f8*/ 	.word	0x000000ff
        /*02fc*/ 	.word	0x00000018
        /*0300*/ 	.short	0x010a
        /*0302*/ 	.byte	0x04
	.zero		1


	//   ....[33]....
        /*0304*/ 	.word	0x000019f0
        /*0308*/ 	.word	0x000000ff
        /*030c*/ 	.word	0x00000018
        /*0310*/ 	.short	0x010a
        /*0312*/ 	.byte	0x39
	.zero		1


	//   ....[34]....
        /*0314*/ 	.word	0x00001b30
        /*0318*/ 	.word	0x000000ff
        /*031c*/ 	.word	0x00000018
        /*0320*/ 	.short	0x010a
        /*0322*/ 	.byte	0x04
	.zero		1


	//   ....[35]....
        /*0324*/ 	.word	0x00001f20
        /*0328*/ 	.word	0x000000ff
        /*032c*/ 	.word	0x00000068
        /*0330*/ 	.short	0x0101
        /*0332*/ 	.byte	0x16
	.zero		1


	//   ....[36]....
        /*0334*/ 	.word	0x00001f40
        /*0338*/ 	.word	0x000000ff
        /*033c*/ 	.word	0x00000018
        /*0340*/ 	.short	0x010a
        /*0342*/ 	.byte	0x04
	.zero		1


	//   ....[37]....
        /*0344*/ 	.word	0x00001fc0
        /*0348*/ 	.word	0x000000ff
        /*034c*/ 	.word	0x00000018
        /*0350*/ 	.short	0x010a
        /*0352*/ 	.byte	0x39
	.zero		1


	//   ....[38]....
        /*0354*/ 	.word	0x00002100
        /*0358*/ 	.word	0x000000ff
        /*035c*/ 	.word	0x00000018
        /*0360*/ 	.short	0x010a
        /*0362*/ 	.byte	0x04
	.zero		1


	//   ....[39]....
        /*0364*/ 	.word	0x00002500
        /*0368*/ 	.word	0x00000003
        /*036c*/ 	.word	0x00000070
        /*0370*/ 	.short	0x010a
        /*0372*/ 	.byte	0xff
	.zero		1


	//   ....[40]....
        /*0374*/ 	.word	0x00002650
        /*0378*/ 	.word	0x00000000
        /*037c*/ 	.word	0x00000000
        /*0380*/ 	.short	0x0101
        /*0382*/ 	.byte	0xff
	.zero		1


	//   ....[41]....
        /*0384*/ 	.word	0x00002c10
        /*0388*/ 	.word	0x000000ff
        /*038c*/ 	.word	0x00000000
        /*0390*/ 	.short	0x010a
        /*0392*/ 	.byte	0x04
	.zero		1


	//   ....[42]....
        /*0394*/ 	.word	0x00002ca0
        /*0398*/ 	.word	0x000000ff
        /*039c*/ 	.word	0x00000000
        /*03a0*/ 	.short	0x010a
        /*03a2*/ 	.byte	0x05
	.zero		1


	//   ....[43]....
        /*03a4*/ 	.word	0x00002d40
        /*03a8*/ 	.word	0x00000000
        /*03ac*/ 	.word	0x00000000
        /*03b0*/ 	.short	0x010a
        /*03b2*/ 	.byte	0xff
	.zero		1


	//   ....[44]....
        /*03b4*/ 	.word	0x00002e60
        /*03b8*/ 	.word	0x00000002
        /*03bc*/ 	.word	0x000000d0
        /*03c0*/ 	.short	0x010a
        /*03c2*/ 	.byte	0xff
	.zero		1


	//   ....[45]....
        /*03c4*/ 	.word	0x00002ed0
        /*03c8*/ 	.word	0x00000002
        /*03cc*/ 	.word	0x00000000
        /*03d0*/ 	.short	0x0101
        /*03d2*/ 	.byte	0xff
	.zero		1


	//   ....[46]....
        /*03d4*/ 	.word	0x00002ef0
        /*03d8*/ 	.word	0x000000ff
        /*03dc*/ 	.word	0x00000080
        /*03e0*/ 	.short	0x010a
        /*03e2*/ 	.byte	0x04
	.zero		1


	//   ....[47]....
        /*03e4*/ 	.word	0x00003010
        /*03e8*/ 	.word	0x00000002
        /*03ec*/ 	.word	0x00000070
        /*03f0*/ 	.short	0x010a
        /*03f2*/ 	.byte	0xff
	.zero		1


	//   ....[48]....
        /*03f4*/ 	.word	0x00003110
        /*03f8*/ 	.word	0x00000002
        /*03fc*/ 	.word	0x00000000
        /*0400*/ 	.short	0x0101
        /*0402*/ 	.byte	0xff
	.zero		1


	//   ....[49]....
        /*0404*/ 	.word	0x000031a0
        /*0408*/ 	.word	0x000000ff
        /*040c*/ 	.word	0x00000080
        /*0410*/ 	.short	0x0106
        /*0412*/ 	.byte	0x04
	.zero		1


	//   ....[50]....
        /*0414*/ 	.word	0x000031c0
        /*0418*/ 	.word	0x000000ff
        /*041c*/ 	.word	0x00000080
        /*0420*/ 	.short	0x010a
        /*0422*/ 	.byte	0x04
	.zero		1


	//   ....[51]....
        /*0424*/ 	.word	0x00003250
        /*0428*/ 	.word	0x000000ff
        /*042c*/ 	.word	0x00000080
        /*0430*/ 	.short	0x0106
        /*0432*/ 	.byte	0x07
	.zero		1


	//   ....[52]....
        /*0434*/ 	.word	0x00003290
        /*0438*/ 	.word	0x00000000
        /*043c*/ 	.word	0x00000080
        /*0440*/ 	.short	0x010a
        /*0442*/ 	.byte	0xff
	.zero		1


	//   ....[53]....
        /*0444*/ 	.word	0x000037b0
        /*0448*/ 	.word	0x00000000
        /*044c*/ 	.word	0x00000070
        /*0450*/ 	.short	0x010a
        /*0452*/ 	.byte	0xff
	.zero		1


	//   ....[54]....
        /*0454*/ 	.word	0x000038d0
        /*0458*/ 	.word	0x00000003
        /*045c*/ 	.word	0x00000000
        /*0460*/ 	.short	0x0101
        /*0462*/ 	.byte	0xff
	.zero		1


	//   ....[55]....
        /*0464*/ 	.word	0x000038e0
        /*0468*/ 	.word	0x000000ff
        /*046c*/ 	.word	0x00000000
        /*0470*/ 	.short	0x010a
        /*0472*/ 	.byte	0x04
	.zero		1


	//   ....[56]....
        /*0474*/ 	.word	0x00003930
        /*0478*/ 	.word	0x000000ff
        /*047c*/ 	.word	0x000000b0
        /*0480*/ 	.short	0x010a
        /*0482*/ 	.byte	0x05
	.zero		1


	//   ....[57]....
        /*0484*/ 	.word	0x00003a40
        /*0488*/ 	.word	0x000000ff
        /*048c*/ 	.word	0x00000000
        /*0490*/ 	.short	0x010a
        /*0492*/ 	.byte	0x05
	.zero		1


	//   ....[58]....
        /*0494*/ 	.word	0x00003b90
        /*0498*/ 	.word	0x000000ff
        /*049c*/ 	.word	0x00000000
        /*04a0*/ 	.short	0x010a
        /*04a2*/ 	.byte	0x07
	.zero		1


	//   ....[59]....
        /*04a4*/ 	.word	0x000042d0
        /*04a8*/ 	.word	0x000000ff
        /*04ac*/ 	.word	0x00000000
        /*04b0*/ 	.short	0x010a
        /*04b2*/ 	.byte	0x04
	.zero		1


	//   ....[60]....
        /*04b4*/ 	.word	0x00004360
        /*04b8*/ 	.word	0x000000ff
        /*04bc*/ 	.word	0x00000000
        /*04c0*/ 	.short	0x010a
        /*04c2*/ 	.byte	0x05
	.zero		1


	//   ....[61]....
        /*04c4*/ 	.word	0x000043f0
        /*04c8*/ 	.word	0x000000ff
        /*04cc*/ 	.word	0x00000000
        /*04d0*/ 	.short	0x010a
        /*04d2*/ 	.byte	0x05
	.zero		1


	//   ....[62]....
        /*04d4*/ 	.word	0x00004480
        /*04d8*/ 	.word	0x000000ff
        /*04dc*/ 	.word	0x00000000
        /*04e0*/ 	.short	0x010a
        /*04e2*/ 	.byte	0x04
	.zero		1


	//   ....[63]....
        /*04e4*/ 	.word	0x00004920
        /*04e8*/ 	.word	0x0000000c
        /*04ec*/ 	.word	0x00000070
        /*04f0*/ 	.short	0x010a
        /*04f2*/ 	.byte	0xff
	.zero		1


	//   ....[64]....
        /*04f4*/ 	.word	0x00004a90
        /*04f8*/ 	.word	0x00000000
        /*04fc*/ 	.word	0x00000000
        /*0500*/ 	.short	0x0101
        /*0502*/ 	.byte	0xff
	.zero		1


	//   ....[65]....
        /*0504*/ 	.word	0x00004f10
        /*0508*/ 	.word	0x000000ff
        /*050c*/ 	.word	0x00000068
        /*0510*/ 	.short	0x010a
        /*0512*/ 	.byte	0x18
	.zero		1


	//   ....[66]....
        /*0514*/ 	.word	0x000050d0
        /*0518*/ 	.word	0x000000ff
        /*051c*/ 	.word	0x00000048
        /*0520*/ 	.short	0x010a
        /*0522*/ 	.byte	0x04
	.zero		1


	//   ....[67]....
        /*0524*/ 	.word	0x000052a0
        /*0528*/ 	.word	0x000000ff
        /*052c*/ 	.word	0x00000030
        /*0530*/ 	.short	0x010b
        /*0532*/ 	.byte	0x04
	.zero		1


	//   ....[68]....
        /*0534*/ 	.word	0x000052b0
        /*0538*/ 	.word	0x000000ff
        /*053c*/ 	.word	0x00000000
        /*0540*/ 	.short	0x0101
        /*0542*/ 	.byte	0x14
	.zero		1


	//   ....[69]....
        /*0544*/ 	.word	0x000052c0
        /*0548*/ 	.word	0x000000ff
        /*054c*/ 	.word	0x00000048
        /*0550*/ 	.short	0x010a
        /*0552*/ 	.byte	0x05
	.zero		1


	//   ....[70]....
        /*0554*/ 	.word	0x000054b0
        /*0558*/ 	.word	0x000000ff
        /*055c*/ 	.word	0x00000030
        /*0560*/ 	.short	0x010b
        /*0562*/ 	.byte	0x05
	.zero		1


	//   ....[71]....
        /*0564*/ 	.word	0x000054c0
        /*0568*/ 	.word	0x000000ff
        /*056c*/ 	.word	0x00000000
        /*0570*/ 	.short	0x0101
        /*0572*/ 	.byte	0x04
	.zero		1


	//   ....[72]....
        /*0574*/ 	.word	0x00005560
        /*0578*/ 	.word	0x000000ff
        /*057c*/ 	.word	0x00000000
        /*0580*/ 	.short	0x010a
        /*0582*/ 	.byte	0x04
	.zero		1


	//   ....[73]....
        /*0584*/ 	.word	0x000055f0
        /*0588*/ 	.word	0x000000ff
        /*058c*/ 	.word	0x00000000
        /*0590*/ 	.short	0x010a
        /*0592*/ 	.byte	0x05
	.zero		1


	//   ....[74]....
        /*0594*/ 	.word	0x00005690
        /*0598*/ 	.word	0x00000000
        /*059c*/ 	.word	0x00000000
        /*05a0*/ 	.short	0x010a
        /*05a2*/ 	.byte	0xff
	.zero		1


	//   ....[75]....
        /*05a4*/ 	.word	0x00005a00
        /*05a8*/ 	.word	0x00000000
        /*05ac*/ 	.word	0x00000070
        /*05b0*/ 	.short	0x010a
        /*05b2*/ 	.byte	0xff
	.zero		1


	//   ....[76]....
        /*05b4*/ 	.word	0x00005ad0
        /*05b8*/ 	.word	0x00000000
        /*05bc*/ 	.word	0x00000000
        /*05c0*/ 	.short	0x0101
        /*05c2*/ 	.byte	0xff
	.zero		1


	//   ....[77]....
        /*05c4*/ 	.word	0x00006720
        /*05c8*/ 	.word	0x00000002
        /*05cc*/ 	.word	0x00000030
        /*05d0*/ 	.short	0x010a
        /*05d2*/ 	.byte	0xff
	.zero		1


	//   ....[78]....
        /*05d4*/ 	.word	0x00006760
        /*05d8*/ 	.word	0x00000047
        /*05dc*/ 	.word	0x00000090
        /*05e0*/ 	.short	0x010a
        /*05e2*/ 	.byte	0xff
	.zero		1


	//   ....[79]....
        /*05e4*/ 	.word	0x00006850
        /*05e8*/ 	.word	0x00000002
        /*05ec*/ 	.word	0x00000030
        /*05f0*/ 	.short	0x010a
        /*05f2*/ 	.byte	0xff
	.zero		1


	//   ....[80]....
        /*05f4*/ 	.word	0x00006a80
        /*05f8*/ 	.word	0x00000047
        /*05fc*/ 	.word	0x00000090
        /*0600*/ 	.short	0x010a
        /*0602*/ 	.byte	0xff
	.zero		1


	//   ....[81]....
        /*0604*/ 	.word	0x00007320
        /*0608*/ 	.word	0x00000000
        /*060c*/ 	.word	0x00000000
        /*0610*/ 	.short	0x0101
        /*0612*/ 	.byte	0xff
	.zero		1


	//   ....[82]....
        /*0614*/ 	.word	0x00007330
        /*0618*/ 	.word	0x00000002
        /*061c*/ 	.word	0x00000030
        /*0620*/ 	.short	0x010a
        /*0622*/ 	.byte	0xff
	.zero		1


	//   ....[83]....
        /*0624*/ 	.word	0x00007400
        /*0628*/ 	.word	0x00000002
        /*062c*/ 	.word	0x00000030
        /*0630*/ 	.short	0x010a
        /*0632*/ 	.byte	0xff
	.zero		1


	//   ....[84]....
        /*0634*/ 	.word	0x00007a00
        /*0638*/ 	.word	0x000000ff
        /*063c*/ 	.word	0x00000000
        /*0640*/ 	.short	0x0101
        /*0642*/ 	.byte	0x04
	.zero		1


	//   ....[85]....
        /*0644*/ 	.word	0x00007df0
        /*0648*/ 	.word	0x00000000
        /*064c*/ 	.word	0x00000000
        /*0650*/ 	.short	0x0101
        /*0652*/ 	.byte	0xff
	.zero		1


	//   ....[86]....
        /*0654*/ 	.word	0x000080a0
        /*0658*/ 	.word	0x000000ff
        /*065c*/ 	.word	0x00000000
        /*0660*/ 	.short	0x0101
        /*0662*/ 	.byte	0x04
	.zero		1


	//   ....[87]....
        /*0664*/ 	.word	0x000080c0
        /*0668*/ 	.word	0x00000000
        /*066c*/ 	.word	0x000000e0
        /*0670*/ 	.short	0x010a
        /*0672*/ 	.byte	0xff
	.zero		1


	//   ....[88]....
        /*0674*/ 	.word	0x00008120
        /*0678*/ 	.word	0x00000000
        /*067c*/ 	.word	0x00000018
        /*0680*/ 	.short	0x010a
        /*0682*/ 	.byte	0xff
	.zero		1


	//   ....[89]....
        /*0684*/ 	.word	0x00008180
        /*0688*/ 	.word	0x00000000
        /*068c*/ 	.word	0x00000018
        /*0690*/ 	.short	0x010a
        /*0692*/ 	.byte	0xff
	.zero		1


	//   ....[90]....
        /*0694*/ 	.word	0x000081d0
        /*0698*/ 	.word	0x00000003
        /*069c*/ 	.word	0x00000070
        /*06a0*/ 	.short	0x010a
        /*06a2*/ 	.byte	0xff
	.zero		1


	//   ....[91]....
        /*06a4*/ 	.word	0x00008230
        /*06a8*/ 	.word	0x00000000
        /*06ac*/ 	.word	0x00000000
        /*06b0*/ 	.short	0x010a
        /*06b2*/ 	.byte	0xff
	.zero		1


	//   ....[92]....
        /*06b4*/ 	.word	0x00008290
        /*06b8*/ 	.word	0x00000000
        /*06bc*/ 	.word	0x00000000
        /*06c0*/ 	.short	0x010a
        /*06c2*/ 	.byte	0xff
	.zero		1


	//   ....[93]....
        /*06c4*/ 	.word	0x000082e0
        /*06c8*/ 	.word	0x00000002
        /*06cc*/ 	.word	0x000000d0
        /*06d0*/ 	.short	0x010a
        /*06d2*/ 	.byte	0xff
	.zero		1


	//   ....[94]....
        /*06d4*/ 	.word	0x00008340
        /*06d8*/ 	.word	0x00000002
        /*06dc*/ 	.word	0x00000080
        /*06e0*/ 	.short	0x010a
        /*06e2*/ 	.byte	0xff
	.zero		1


	//   ....[95]....
        /*06e4*/ 	.word	0x00008390
        /*06e8*/ 	.word	0x00000002
        /*06ec*/ 	.word	0x00000070
        /*06f0*/ 	.short	0x010a
        /*06f2*/ 	.byte	0xff
	.zero		1


	//   ....[96]....
        /*06f4*/ 	.word	0x000083f0
        /*06f8*/ 	.word	0x00000000
        /*06fc*/ 	.word	0x00000080
        /*0700*/ 	.short	0x010a
        /*0702*/ 	.byte	0xff
	.zero		1


	//   ....[97]....
        /*0704*/ 	.word	0x00008440
        /*0708*/ 	.word	0x00000000
        /*070c*/ 	.word	0x00000070
        /*0710*/ 	.short	0x010a
        /*0712*/ 	.byte	0xff
	.zero		1


	//   ....[98]....
        /*0714*/ 	.word	0x000084b0
        /*0718*/ 	.word	0x00000002
        /*071c*/ 	.word	0x000000b0
        /*0720*/ 	.short	0x010a
        /*0722*/ 	.byte	0xff
	.zero		1


	//   ....[99]....
        /*0724*/ 	.word	0x00008510
        /*0728*/ 	.word	0x00000000
        /*072c*/ 	.word	0x00000000
        /*0730*/ 	.short	0x010a
        /*0732*/ 	.byte	0xff
	.zero		1


	//   ....[100]....
        /*0734*/ 	.word	0x00008570
        /*0738*/ 	.word	0x00000000
        /*073c*/ 	.word	0x00000000
        /*0740*/ 	.short	0x010a
        /*0742*/ 	.byte	0xff
	.zero		1


	//   ....[101]....
        /*0744*/ 	.word	0x000085d0
        /*0748*/ 	.word	0x00000000
        /*074c*/ 	.word	0x00000000
        /*0750*/ 	.short	0x010a
        /*0752*/ 	.byte	0xff
	.zero		1


	//   ....[102]....
        /*0754*/ 	.word	0x00008630
        /*0758*/ 	.word	0x00000000
        /*075c*/ 	.word	0x00000000
        /*0760*/ 	.short	0x010a
        /*0762*/ 	.byte	0xff
	.zero		1


	//   ....[103]....
        /*0764*/ 	.word	0x00008690
        /*0768*/ 	.word	0x00000000
        /*076c*/ 	.word	0x00000000
        /*0770*/ 	.short	0x010a
        /*0772*/ 	.byte	0xff
	.zero		1


	//   ....[104]....
        /*0774*/ 	.word	0x000086e0
        /*0778*/ 	.word	0x0000000c
        /*077c*/ 	.word	0x00000070
        /*0780*/ 	.short	0x010a
        /*0782*/ 	.byte	0xff
	.zero		1


	//   ....[105]....
        /*0784*/ 	.word	0x00008740
        /*0788*/ 	.word	0x00000000
        /*078c*/ 	.word	0x00000068
        /*0790*/ 	.short	0x010a
        /*0792*/ 	.byte	0xff
	.zero		1


	//   ....[106]....
        /*0794*/ 	.word	0x000087a0
        /*0798*/ 	.word	0x00000000
        /*079c*/ 	.word	0x00000048
        /*07a0*/ 	.short	0x010a
        /*07a2*/ 	.byte	0xff
	.zero		1


	//   ....[107]....
        /*07a4*/ 	.word	0x00008800
        /*07a8*/ 	.word	0x00000006
        /*07ac*/ 	.word	0x00000048
        /*07b0*/ 	.short	0x010a
        /*07b2*/ 	.byte	0xff
	.zero		1


	//   ....[108]....
        /*07b4*/ 	.word	0x00008860
        /*07b8*/ 	.word	0x00000000
        /*07bc*/ 	.word	0x00000000
        /*07c0*/ 	.short	0x010a
        /*07c2*/ 	.byte	0xff
	.zero		1


	//   ....[109]....
        /*07c4*/ 	.word	0x000088c0
        /*07c8*/ 	.word	0x00000000
        /*07cc*/ 	.word	0x00000000
        /*07d0*/ 	.short	0x010a
        /*07d2*/ 	.byte	0xff
	.zero		1


	//   ....[110]....
        /*07d4*/ 	.word	0x00008910
        /*07d8*/ 	.word	0x00000000
        /*07dc*/ 	.word	0x00000070
        /*07e0*/ 	.short	0x010a
        /*07e2*/ 	.byte	0xff
	.zero		1


	//   ....[111]....
        /*07e4*/ 	.word	0x00008960
        /*07e8*/ 	.word	0x00000002
        /*07ec*/ 	.word	0x00000030
        /*07f0*/ 	.short	0x010a
        /*07f2*/ 	.byte	0xff
	.zero		1


	//   ....[112]....
        /*07f4*/ 	.word	0x000089b0
        /*07f8*/ 	.word	0x00000047
        /*07fc*/ 	.word	0x00000090
        /*0800*/ 	.short	0x010a
        /*0802*/ 	.byte	0xff
	.zero		1


	//   ....[113]....
        /*0804*/ 	.word	0x00008a00
        /*0808*/ 	.word	0x00000002
        /*080c*/ 	.word	0x00000030
        /*0810*/ 	.short	0x010a
        /*0812*/ 	.byte	0xff
	.zero		1


	//----- nvinfo : EIATTR_NUM_MBARRIERS
	.align		4
.L_47:
        /*0814*/ 	.byte	0x03, 0x38
        /*0816*/ 	.short	0x001e


	//----- nvinfo : EIATTR_EXIT_INSTR_OFFSETS
	.align		4
        /*0818*/ 	.byte	0x04, 0x1c
        /*081a*/ 	.short	(.L_49 - .L_48)


	//   ....[0]....
.L_48:
        /*081c*/ 	.word	0x00002d70


	//   ....[1]....
        /*0820*/ 	.word	0x00003260


	//   ....[2]....
        /*0824*/ 	.word	0x000032c0


	//   ....[3]....
        /*0828*/ 	.word	0x000046f0


	//   ....[4]....
        /*082c*/ 	.word	0x000056c0


	//   ....[5]....
        /*0830*/ 	.word	0x00005700


	//   ....[6]....
        /*0834*/ 	.word	0x00007f90


	//   ....[7]....
        /*0838*/ 	.word	0x00008010


	//   ....[8]....
        /*083c*/ 	.word	0x00008040


	//   ....[9]....
        /*0840*/ 	.word	0x000080b0


	//----- nvinfo : EIATTR_MAX_THREADS
	.align		4
.L_49:
        /*0844*/ 	.byte	0x04, 0x05
        /*0846*/ 	.short	(.L_51 - .L_50)
.L_50:
        /*0848*/ 	.word	0x00000100
        /*084c*/ 	.word	0x00000001
        /*0850*/ 	.word	0x00000001


	//----- nvinfo : EIATTR_CRS_STACK_SIZE
	.align		4
.L_51:
        /*0854*/ 	.byte	0x04, 0x1e
        /*0856*/ 	.short	(.L_53 - .L_52)
.L_52:
        /*0858*/ 	.word	0x00000000


	//----- nvinfo : EIATTR_CBANK_PARAM_SIZE
	.align		4
.L_53:
        /*085c*/ 	.byte	0x03, 0x19
        /*085e*/ 	.short	0x0800


	//----- nvinfo : EIATTR_PARAM_CBANK
	.align		4
        /*0860*/ 	.byte	0x04, 0x0a
        /*0862*/ 	.short	(.L_55 - .L_54)
	.align		4
.L_54:
        /*0864*/ 	.word	index@(.nv.constant0._ZN7cutlass13device_kernelINS_4gemm6kernel13GemmUniversalIN4cute5tupleIJiiiiEEENS1_10collective13CollectiveMmaINS1_35MainloopSm100TmaUmmaWarpSpecializedILi3ELi2ELi4ENS5_IJNS4_1CILi1EEENSA_ILi2EEESB_EEEEENS5_IJNSA_ILi64EEESF_NSA_ILi128EEEEEENS_10tfloat32_tENS5_IJlSB_lEEESI_SJ_NS4_8TiledMMAINS4_8MMA_AtomIJNS4_17SM100_MMA_TF32_SSISI_SI_fLi64ELi64ELNS4_4UMMA5MajorE0ELSO_0ELNSN_7ScaleInE0ELSP_0EEEEEENS4_6LayoutINS5_IJSB_SB_SB_EEENS5_IJNSA_ILi0EEESU_SU_EEEEENS5_IJNS4_10UnderscoreESX_SX_EEEEENS4_23SM90_TMA_LOAD_MULTICASTENS4_14ComposedLayoutINS4_7SwizzleILi3ELi4ELi3EEENS4_18smem_ptr_flag_bitsILi32EEENSS_INS5_IJNSA_ILi8EEENSA_ILi32EEEEEENS5_IJS17_SB_EEEEEEEvNS4_8identityENS4_13SM90_TMA_LOADES1B_vS1C_EENS_8epilogue10collective18CollectiveEpilogueINS1F_23Sm100TmaWarpSpecializedILi3ELi2ELi16ELb1ELb0EEEJSH_NS5_IJNSS_ISF_SB_EENSS_IS17_SB_EEEEESI_SJ_SI_SJ_NS1F_6fusion15FusionCallbacksIS1J_NS1N_17LinearCombinationISI_fSI_fLNS_15FloatRoundStyleE2EEESH_S1M_JEEENS4_5SM1004TMEM4LOAD26SM100_TMEM_LOAD_16dp128b8xES1D_S1B_NS4_17SM75_U32x4_LDSM_NENS4_14SM90_TMA_STOREES1B_NS4_17SM90_U32x4_STSM_NENS4_39AutoVectorizingCopyWithAssumedAlignmentILi128EEEEEEvvEEEEvNT_6ParamsE)
        /*0868*/ 	.short	0x0380
        /*086a*/ 	.short	0x0800


	//----- nvinfo : EIATTR_SW_WAR
	.align		4
.L_55:
        /*086c*/ 	.byte	0x04, 0x36
        /*086e*/ 	.short	(.L_57 - .L_56)
.L_56:
        /*0870*/ 	.word	0x00000008
.L_57:


//--------------------- .nv.callgraph             --------------------------
	.section	.nv.callgraph,"",@"SHT_CUDA_CALLGRAPH"
	.align	4
	.sectionentsize	8
	.align		4
        /*0000*/ 	.word	0x00000000
	.align		4
        /*0004*/ 	.word	0xffffffff
	.align		4
        /*0008*/ 	.word	index@(_ZN7cutlass13device_kernelINS_4gemm6kernel13GemmUniversalIN4cute5tupleIJiiiiEEENS1_10collective13CollectiveMmaINS1_35MainloopSm100TmaUmmaWarpSpecializedILi3ELi2ELi4ENS5_IJNS4_1CILi1EEENSA_ILi2EEESB_EEEEENS5_IJNSA_ILi64EEESF_NSA_ILi128EEEEEENS_10tfloat32_tENS5_IJlSB_lEEESI_SJ_NS4_8TiledMMAINS4_8MMA_AtomIJNS4_17SM100_MMA_TF32_SSISI_SI_fLi64ELi64ELNS4_4UMMA5MajorE0ELSO_0ELNSN_7ScaleInE0ELSP_0EEEEEENS4_6LayoutINS5_IJSB_SB_SB_EEENS5_IJNSA_ILi0EEESU_SU_EEEEENS5_IJNS4_10UnderscoreESX_SX_EEEEENS4_23SM90_TMA_LOAD_MULTICASTENS4_14ComposedLayoutINS4_7SwizzleILi3ELi4ELi3EEENS4_18smem_ptr_flag_bitsILi32EEENSS_INS5_IJNSA_ILi8EEENSA_ILi32EEEEEENS5_IJS17_SB_EEEEEEEvNS4_8identityENS4_13SM90_TMA_LOADES1B_vS1C_EENS_8epilogue10collective18CollectiveEpilogueINS1F_23Sm100TmaWarpSpecializedILi3ELi2ELi16ELb1ELb0EEEJSH_NS5_IJNSS_ISF_SB_EENSS_IS17_SB_EEEEESI_SJ_SI_SJ_NS1F_6fusion15FusionCallbacksIS1J_NS1N_17LinearCombinationISI_fSI_fLNS_15FloatRoundStyleE2EEESH_S1M_JEEENS4_5SM1004TMEM4LOAD26SM100_TMEM_LOAD_16dp128b8xES1D_S1B_NS4_17SM75_U32x4_LDSM_NENS4_14SM90_TMA_STOREES1B_NS4_17SM90_U32x4_STSM_NENS4_39AutoVectorizingCopyWithAssumedAlignmentILi128EEEEEEvvEEEEvNT_6ParamsE)
	.align		4
        /*000c*/ 	.word	index@(__assertfail)
	.align		4
        /*0010*/ 	.word	0x00000000
	.align		4
        /*0014*/ 	.word	0xfffffffe
	.align		4
        /*0018*/ 	.word	0x00000000
	.align		4
        /*001c*/ 	.word	0xfffffffd
	.align		4
        /*0020*/ 	.word	0x00000000
	.align		4
        /*0024*/ 	.word	0xfffffffc


//--------------------- .nv.constant4             --------------------------
	.section	.nv.constant4,"a",@progbits
	.align	8
	.align		8
.nv.constant4:
        /*0000*/ 	.dword	__assertfail
	.align		8
        /*0008*/ 	.dword	__unnamed_1
	.align		8
        /*0010*/ 	.dword	__unnamed_2
	.align		8
        /*0018*/ 	.dword	_ZN39_INTERNAL_cea5c0f2_4_k_cu_70688dfe_98574cuda3std3__45__cpo5beginE
	.align		8
        /*0020*/ 	.dword	_ZN39_INTERNAL_cea5c0f2_4_k_cu_70688dfe_98574cuda3std3__45__cpo3endE
	.align		8
        /*0028*/ 	.dword	_ZN39_INTERNAL_cea5c0f2_4_k_cu_70688dfe_98574cuda3std3__45__cpo6cbeginE
	.align		8
        /*0030*/ 	.dword	_ZN39_INTERNAL_cea5c0f2_4_k_cu_70688dfe_98574cuda3std3__45__cpo4cendE
	.align		8
        /*0038*/ 	.dword	_ZN39_INTERNAL_cea5c0f2_4_k_cu_70688dfe_98574cuda3std3__441_GLOBAL__N__cea5c0f2_4_k_cu_70688dfe_98576ignoreE
	.align		8
        /*0040*/ 	.dword	_ZN39_INTERNAL_cea5c0f2_4_k_cu_70688dfe_98574cuda3std3__419piecewise_constructE
	.align		8
        /*0048*/ 	.dword	_ZN39_INTERNAL_cea5c0f2_4_k_cu_70688dfe_98574cuda3std3__48in_placeE
	.align		8
        /*0050*/ 	.dword	_ZN39_INTERNAL_cea5c0f2_4_k_cu_70688dfe_98574cuda3std6ranges3__45__cpo4swapE
	.align		8
        /*0058*/ 	.dword	_ZN39_INTERNAL_cea5c0f2_4_k_cu_70688dfe_98574cuda3std6ranges3__45__cpo9iter_moveE
	.align		8
        /*0060*/ 	.dword	_ZN39_INTERNAL_cea5c0f2_4_k_cu_70688dfe_98574cute7productE
	.align		8
        /*0068*/ 	.dword	_ZN39_INTERNAL_cea5c0f2_4_k_cu_70688dfe_98574cute1_E
	.align		8
        /*0070*/ 	.dword	$str$25
	.align		8
        /*0078*/ 	.dword	$str$26
	.align		8
        /*0080*/ 	.dword	$str$27
	.align		8
        /*0088*/ 	.dword	$str$28


//--------------------- .text._ZN7cutlass13device_kernelINS_4gemm6kernel13GemmUniversalIN4cute5tupleIJiiiiEEENS1_10collective13CollectiveMmaINS1_35MainloopSm100TmaUmmaWarpSpecializedILi3ELi2ELi4ENS5_IJNS4_1CILi1EEENSA_ILi2EEESB_EEEEENS5_IJNSA_ILi64EEESF_NSA_ILi128EEEEEENS_10tfloat32_tENS5_IJlSB_lEEESI_SJ_NS4_8TiledMMAINS4_8MMA_AtomIJNS4_17SM100_MMA_TF32_SSISI_SI_fLi64ELi64ELNS4_4UMMA5MajorE0ELSO_0ELNSN_7ScaleInE0ELSP_0EEEEEENS4_6LayoutINS5_IJSB_SB_SB_EEENS5_IJNSA_ILi0EEESU_SU_EEEEENS5_IJNS4_10UnderscoreESX_SX_EEEEENS4_23SM90_TMA_LOAD_MULTICASTENS4_14ComposedLayoutINS4_7SwizzleILi3ELi4ELi3EEENS4_18smem_ptr_flag_bitsILi32EEENSS_INS5_IJNSA_ILi8EEENSA_ILi32EEEEEENS5_IJS17_SB_EEEEEEEvNS4_8identityENS4_13SM90_TMA_LOADES1B_vS1C_EENS_8epilogue10collective18CollectiveEpilogueINS1F_23Sm100TmaWarpSpecializedILi3ELi2ELi16ELb1ELb0EEEJSH_NS5_IJNSS_ISF_SB_EENSS_IS17_SB_EEEEESI_SJ_SI_SJ_NS1F_6fusion15FusionCallbacksIS1J_NS1N_17LinearCombinationISI_fSI_fLNS_15FloatRoundStyleE2EEESH_S1M_JEEENS4_5SM1004TMEM4LOAD26SM100_TMEM_LOAD_16dp128b8xES1D_S1B_NS4_17SM75_U32x4_LDSM_NENS4_14SM90_TMA_STOREES1B_NS4_17SM90_U32x4_STSM_NENS4_39AutoVectorizingCopyWithAssumedAlignmentILi128EEEEEEvvEEEEvNT_6ParamsE --------------------------
	.section	.text._ZN7cutlass13device_kernelINS_4gemm6kernel13GemmUniversalIN4cute5tupleIJiiiiEEENS1_10collective13CollectiveMmaINS1_35MainloopSm100TmaUmmaWarpSpecializedILi3ELi2ELi4ENS5_IJNS4_1CILi1EEENSA_ILi2EEESB_EEEEENS5_IJNSA_ILi64EEESF_NSA_ILi128EEEEEENS_10tfloat32_tENS5_IJlSB_lEEESI_SJ_NS4_8TiledMMAINS4_8MMA_AtomIJNS4_17SM100_MMA_TF32_SSISI_SI_fLi64ELi64ELNS4_4UMMA5MajorE0ELSO_0ELNSN_7ScaleInE0ELSP_0EEEEEENS4_6LayoutINS5_IJSB_SB_SB_EEENS5_IJNSA_ILi0EEESU_SU_EEEEENS5_IJNS4_10UnderscoreESX_SX_EEEEENS4_23SM90_TMA_LOAD_MULTICASTENS4_14ComposedLayoutINS4_7SwizzleILi3ELi4ELi3EEENS4_18smem_ptr_flag_bitsILi32EEENSS_INS5_IJNSA_ILi8EEENSA_ILi32EEEEEENS5_IJS17_SB_EEEEEEEvNS4_8identityENS4_13SM90_TMA_LOADES1B_vS1C_EENS_8epilogue10collective18CollectiveEpilogueINS1F_23Sm100TmaWarpSpecializedILi3ELi2ELi16ELb1ELb0EEEJSH_NS5_IJNSS_ISF_SB_EENSS_IS17_SB_EEEEESI_SJ_SI_SJ_NS1F_6fusion15FusionCallbacksIS1J_NS1N_17LinearCombinationISI_fSI_fLNS_15FloatRoundStyleE2EEESH_S1M_JEEENS4_5SM1004TMEM4LOAD26SM100_TMEM_LOAD_16dp128b8xES1D_S1B_NS4_17SM75_U32x4_LDSM_NENS4_14SM90_TMA_STOREES1B_NS4_17SM90_U32x4_STSM_NENS4_39AutoVectorizingCopyWithAssumedAlignmentILi128EEEEEEvvEEEEvNT_6ParamsE,"ax",@progbits
	.align	128
.text._ZN7cutlass13device_kernelINS_4gemm6kernel13GemmUniversalIN4cute5tupleIJiiiiEEENS1_10collective13CollectiveMmaINS1_35MainloopSm100TmaUmmaWarpSpecializedILi3ELi2ELi4ENS5_IJNS4_1CILi1EEENSA_ILi2EEESB_EEEEENS5_IJNSA_ILi64EEESF_NSA_ILi128EEEEEENS_10tfloat32_tENS5_IJlSB_lEEESI_SJ_NS4_8TiledMMAINS4_8MMA_AtomIJNS4_17SM100_MMA_TF32_SSISI_SI_fLi64ELi64ELNS4_4UMMA5MajorE0ELSO_0ELNSN_7ScaleInE0ELSP_0EEEEEENS4_6LayoutINS5_IJSB_SB_SB_EEENS5_IJNSA_ILi0EEESU_SU_EEEEENS5_IJNS4_10UnderscoreESX_SX_EEEEENS4_23SM90_TMA_LOAD_MULTICASTENS4_14ComposedLayoutINS4_7SwizzleILi3ELi4ELi3EEENS4_18smem_ptr_flag_bitsILi32EEENSS_INS5_IJNSA_ILi8EEENSA_ILi32EEEEEENS5_IJS17_SB_EEEEEEEvNS4_8identityENS4_13SM90_TMA_LOADES1B_vS1C_EENS_8epilogue10collective18CollectiveEpilogueINS1F_23Sm100TmaWarpSpecializedILi3ELi2ELi16ELb1ELb0EEEJSH_NS5_IJNSS_ISF_SB_EENSS_IS17_SB_EEEEESI_SJ_SI_SJ_NS1F_6fusion15FusionCallbacksIS1J_NS1N_17LinearCombinationISI_fSI_fLNS_15FloatRoundStyleE2EEESH_S1M_JEEENS4_5SM1004TMEM4LOAD26SM100_TMEM_LOAD_16dp128b8xES1D_S1B_NS4_17SM75_U32x4_LDSM_NENS4_14SM90_TMA_STOREES1B_NS4_17SM90_U32x4_STSM_NENS4_39AutoVectorizingCopyWithAssumedAlignmentILi128EEEEEEvvEEEEvNT_6ParamsE:
        .type           _ZN7cutlass13device_kernelINS_4gemm6kernel13GemmUniversalIN4cute5tupleIJiiiiEEENS1_10collective13CollectiveMmaINS1_35MainloopSm100TmaUmmaWarpSpecializedILi3ELi2ELi4ENS5_IJNS4_1CILi1EEENSA_ILi2EEESB_EEEEENS5_IJNSA_ILi64EEESF_NSA_ILi128EEEEEENS_10tfloat32_tENS5_IJlSB_lEEESI_SJ_NS4_8TiledMMAINS4_8MMA_AtomIJNS4_17SM100_MMA_TF32_SSISI_SI_fLi64ELi64ELNS4_4UMMA5MajorE0ELSO_0ELNSN_7ScaleInE0ELSP_0EEEEEENS4_6LayoutINS5_IJSB_SB_SB_EEENS5_IJNSA_ILi0EEESU_SU_EEEEENS5_IJNS4_10UnderscoreESX_SX_EEEEENS4_23SM90_TMA_LOAD_MULTICASTENS4_14ComposedLayoutINS4_7SwizzleILi3ELi4ELi3EEENS4_18smem_ptr_flag_bitsILi32EEENSS_INS5_IJNSA_ILi8EEENSA_ILi32EEEEEENS5_IJS17_SB_EEEEEEEvNS4_8identityENS4_13SM90_TMA_LOADES1B_vS1C_EENS_8epilogue10collective18CollectiveEpilogueINS1F_23Sm100TmaWarpSpecializedILi3ELi2ELi16ELb1ELb0EEEJSH_NS5_IJNSS_ISF_SB_EENSS_IS17_SB_EEEEESI_SJ_SI_SJ_NS1F_6fusion15FusionCallbacksIS1J_NS1N_17LinearCombinationISI_fSI_fLNS_15FloatRoundStyleE2EEESH_S1M_JEEENS4_5SM1004TMEM4LOAD26SM100_TMEM_LOAD_16dp128b8xES1D_S1B_NS4_17SM75_U32x4_LDSM_NENS4_14SM90_TMA_STOREES1B_NS4_17SM90_U32x4_STSM_NENS4_39AutoVectorizingCopyWithAssumedAlignmentILi128EEEEEEvvEEEEvNT_6ParamsE,@function
        .size           _ZN7cutlass13device_kernelINS_4gemm6kernel13GemmUniversalIN4cute5tupleIJiiiiEEENS1_10collective13CollectiveMmaINS1_35MainloopSm100TmaUmmaWarpSpecializedILi3ELi2ELi4ENS5_IJNS4_1CILi1EEENSA_ILi2EEESB_EEEEENS5_IJNSA_ILi64EEESF_NSA_ILi128EEEEEENS_10tfloat32_tENS5_IJlSB_lEEESI_SJ_NS4_8TiledMMAINS4_8MMA_AtomIJNS4_17SM100_MMA_TF32_SSISI_SI_fLi64ELi64ELNS4_4UMMA5MajorE0ELSO_0ELNSN_7ScaleInE0ELSP_0EEEEEENS4_6LayoutINS5_IJSB_SB_SB_EEENS5_IJNSA_ILi0EEESU_SU_EEEEENS5_IJNS4_10UnderscoreESX_SX_EEEEENS4_23SM90_TMA_LOAD_MULTICASTENS4_14ComposedLayoutINS4_7SwizzleILi3ELi4ELi3EEENS4_18smem_ptr_flag_bitsILi32EEENSS_INS5_IJNSA_ILi8EEENSA_ILi32EEEEEENS5_IJS17_SB_EEEEEEEvNS4_8identityENS4_13SM90_TMA_LOADES1B_vS1C_EENS_8epilogue10collective18CollectiveEpilogueINS1F_23Sm100TmaWarpSpecializedILi3ELi2ELi16ELb1ELb0EEEJSH_NS5_IJNSS_ISF_SB_EENSS_IS17_SB_EEEEESI_SJ_SI_SJ_NS1F_6fusion15FusionCallbacksIS1J_NS1N_17LinearCombinationISI_fSI_fLNS_15FloatRoundStyleE2EEESH_S1M_JEEENS4_5SM1004TMEM4LOAD26SM100_TMEM_LOAD_16dp128b8xES1D_S1B_NS4_17SM75_U32x4_LDSM_NENS4_14SM90_TMA_STOREES1B_NS4_17SM90_U32x4_STSM_NENS4_39AutoVectorizingCopyWithAssumedAlignmentILi128EEEEEEvvEEEEvNT_6ParamsE,(.L_x_162 - _ZN7cutlass13device_kernelINS_4gemm6kernel13GemmUniversalIN4cute5tupleIJiiiiEEENS1_10collective13CollectiveMmaINS1_35MainloopSm100TmaUmmaWarpSpecializedILi3ELi2ELi4ENS5_IJNS4_1CILi1EEENSA_ILi2EEESB_EEEEENS5_IJNSA_ILi64EEESF_NSA_ILi128EEEEEENS_10tfloat32_tENS5_IJlSB_lEEESI_SJ_NS4_8TiledMMAINS4_8MMA_AtomIJNS4_17SM100_MMA_TF32_SSISI_SI_fLi64ELi64ELNS4_4UMMA5MajorE0ELSO_0ELNSN_7ScaleInE0ELSP_0EEEEEENS4_6LayoutINS5_IJSB_SB_SB_EEENS5_IJNSA_ILi0EEESU_SU_EEEEENS5_IJNS4_10UnderscoreESX_SX_EEEEENS4_23SM90_TMA_LOAD_MULTICASTENS4_14ComposedLayoutINS4_7SwizzleILi3ELi4ELi3EEENS4_18smem_ptr_flag_bitsILi32EEENSS_INS5_IJNSA_ILi8EEENSA_ILi32EEEEEENS5_IJS17_SB_EEEEEEEvNS4_8identityENS4_13SM90_TMA_LOADES1B_vS1C_EENS_8epilogue10collective18CollectiveEpilogueINS1F_23Sm100TmaWarpSpecializedILi3ELi2ELi16ELb1ELb0EEEJSH_NS5_IJNSS_ISF_SB_EENSS_IS17_SB_EEEEESI_SJ_SI_SJ_NS1F_6fusion15FusionCallbacksIS1J_NS1N_17LinearCombinationISI_fSI_fLNS_15FloatRoundStyleE2EEESH_S1M_JEEENS4_5SM1004TMEM4LOAD26SM100_TMEM_LOAD_16dp128b8xES1D_S1B_NS4_17SM75_U32x4_LDSM_NENS4_14SM90_TMA_STOREES1B_NS4_17SM90_U32x4_STSM_NENS4_39AutoVectorizingCopyWithAssumedAlignmentILi128EEEEEEvvEEEEvNT_6ParamsE)
        .other          _ZN7cutlass13device_kernelINS_4gemm6kernel13GemmUniversalIN4cute5tupleIJiiiiEEENS1_10collective13CollectiveMmaINS1_35MainloopSm100TmaUmmaWarpSpecializedILi3ELi2ELi4ENS5_IJNS4_1CILi1EEENSA_ILi2EEESB_EEEEENS5_IJNSA_ILi64EEESF_NSA_ILi128EEEEEENS_10tfloat32_tENS5_IJlSB_lEEESI_SJ_NS4_8TiledMMAINS4_8MMA_AtomIJNS4_17SM100_MMA_TF32_SSISI_SI_fLi64ELi64ELNS4_4UMMA5MajorE0ELSO_0ELNSN_7ScaleInE0ELSP_0EEEEEENS4_6LayoutINS5_IJSB_SB_SB_EEENS5_IJNSA_ILi0EEESU_SU_EEEEENS5_IJNS4_10UnderscoreESX_SX_EEEEENS4_23SM90_TMA_LOAD_MULTICASTENS4_14ComposedLayoutINS4_7SwizzleILi3ELi4ELi3EEENS4_18smem_ptr_flag_bitsILi32EEENSS_INS5_IJNSA_ILi8EEENSA_ILi32EEEEEENS5_IJS17_SB_EEEEEEEvNS4_8identityENS4_13SM90_TMA_LOADES1B_vS1C_EENS_8epilogue10collective18CollectiveEpilogueINS1F_23Sm100TmaWarpSpecializedILi3ELi2ELi16ELb1ELb0EEEJSH_NS5_IJNSS_ISF_SB_EENSS_IS17_SB_EEEEESI_SJ_SI_SJ_NS1F_6fusion15FusionCallbacksIS1J_NS1N_17LinearCombinationISI_fSI_fLNS_15FloatRoundStyleE2EEESH_S1M_JEEENS4_5SM1004TMEM4LOAD26SM100_TMEM_LOAD_16dp128b8xES1D_S1B_NS4_17SM75_U32x4_LDSM_NENS4_14SM90_TMA_STOREES1B_NS4_17SM90_U32x4_STSM_NENS4_39AutoVectorizingCopyWithAssumedAlignmentILi128EEEEEEvvEEEEvNT_6ParamsE,@"STO_CUDA_ENTRY STV_DEFAULT"
_ZN7cutlass13device_kernelINS_4gemm6kernel13GemmUniversalIN4cute5tupleIJiiiiEEENS1_10collective13CollectiveMmaINS1_35MainloopSm100TmaUmmaWarpSpecializedILi3ELi2ELi4ENS5_IJNS4_1CILi1EEENSA_ILi2EEESB_EEEEENS5_IJNSA_ILi64EEESF_NSA_ILi128EEEEEENS_10tfloat32_tENS5_IJlSB_lEEESI_SJ_NS4_8TiledMMAINS4_8MMA_AtomIJNS4_17SM100_MMA_TF32_SSISI_SI_fLi64ELi64ELNS4_4UMMA5MajorE0ELSO_0ELNSN_7ScaleInE0ELSP_0EEEEEENS4_6LayoutINS5_IJSB_SB_SB_EEENS5_IJNSA_ILi0EEESU_SU_EEEEENS5_IJNS4_10UnderscoreESX_SX_EEEEENS4_23SM90_TMA_LOAD_MULTICASTENS4_14ComposedLayoutINS4_7SwizzleILi3ELi4ELi3EEENS4_18smem_ptr_flag_bitsILi32EEENSS_INS5_IJNSA_ILi8EEENSA_ILi32EEEEEENS5_IJS17_SB_EEEEEEEvNS4_8identityENS4_13SM90_TMA_LOADES1B_vS1C_EENS_8epilogue10collective18CollectiveEpilogueINS1F_23Sm100TmaWarpSpecializedILi3ELi2ELi16ELb1ELb0EEEJSH_NS5_IJNSS_ISF_SB_EENSS_IS17_SB_EEEEESI_SJ_SI_SJ_NS1F_6fusion15FusionCallbacksIS1J_NS1N_17LinearCombinationISI_fSI_fLNS_15FloatRoundStyleE2EEESH_S1M_JEEENS4_5SM1004TMEM4LOAD26SM100_TMEM_LOAD_16dp128b8xES1D_S1B_NS4_17SM75_U32x4_LDSM_NENS4_14SM90_TMA_STOREES1B_NS4_17SM90_U32x4_STSM_NENS4_39AutoVectorizingCopyWithAssumedAlignmentILi128EEEEEEvvEEEEvNT_6ParamsE:
[----:B------:R-:W1:Y:S01]  /*0000*/  LDC R1, c[0x0][0x37c] ;  /* 0x0000df00ff017b82 */ /* 0x000e620000000800 */
[----:B------:R-:W2:Y:S01]  /*0010*/  S2R R64, SR_TID.X ;  /* 0x0000000000407919 */ /* 0x000ea20000002100 */
[----:B------:R-:W3:Y:S01]  /*0020*/  LDCU.64 UR8, c[0x0][0x890] ;  /* 0x00011200ff0877ac */ /* 0x000ee20008000a00 */
[----:B------:R-:W-:Y:S02]  /*0030*/  PRMT R53, RZ, 0x7610, R53 ;  /* 0x00007610ff357816 */ /* 0x000fe40000000035 */
[----:B------:R-:W-:Y:S01]  /*0040*/  ELECT P4, URZ, PT ;  /* 0x0000000000ff782f */ /* 0x000fe20003880000 */
[----:B---3--:R-:W-:-:S04]  /*0050*/  UISETP.NE.U32.AND UP0, UPT, UR8, URZ, UPT ;  /* 0x000000ff0800728c */ /* 0x008fc8000bf05070 */
[----:B------:R-:W-:Y:S01]  /*0060*/  UISETP.NE.AND.EX UP0, UPT, UR9, URZ, UPT, UP0 ;  /* 0x000000ff0900728c */ /* 0x000fe2000bf05300 */
[----:B--2---:R-:W-:-:S05]  /*0070*/  SHF.R.U32.HI R54, RZ, 0x5, R64 ;  /* 0x00000005ff367819 */ /* 0x004fca0000011640 */
[----:B------:R-:W2:Y:S02]  /*0080*/  SHFL.IDX PT, R0, R54, RZ, 0x1f ;  /* 0x00001fff36007589 */ /* 0x000ea400000e0000 */
[----:B--2---:R-:W-:Y:S01]  /*0090*/  R2UR UR22, R0 ;  /* 0x00000000001672ca */ /* 0x004fe200000e0000 */
[----:B-1----:R-:W-:-:S14]  /*00a0*/  BRA.U UP0, `(.L_x_0) ;  /* 0x0000000100307547 */ /* 0x002fdc000b800000 */
[----:B------:R-:W1:Y:S02]  /*00b0*/  LDCU.64 UR4, c[0x0][0x888] ;  /* 0x00011100ff0477ac */ /* 0x000e640008000a00 */
[----:B-1----:R-:W-:-:S04]  /*00c0*/  UISETP.NE.U32.AND UP0, UPT, UR4, URZ, UPT ;  /* 0x000000ff0400728c */ /* 0x002fc8000bf05070 */
[----:B------:R-:W-:-:S09]  /*00d0*/  UISETP.NE.AND.EX UP0, UPT, UR5, URZ, UPT, UP0 ;  /* 0x000000ff0500728c */ /* 0x000fd2000bf05300 */
[----:B------:R-:W-:Y:S05]  /*00e0*/  BRA.U !UP0, `(.L_x_1) ;  /* 0x0000000108147547 */ /* 0x000fea000b800000 */
[----:B------:R-:W1:Y:S01]  /*00f0*/  LDC.64 R26, c[0x0][0x888] ;  /* 0x00022200ff1a7b82 */ /* 0x000e620000000a00 */
[----:B------:R-:W1:Y:S02]  /*0100*/  LDCU.64 UR4, c[0x0][0x358] ;  /* 0x00006b00ff0477ac */ /* 0x000e640008000a00 */
[----:B-1----:R1:W5:Y:S01]  /*0110*/  LDG.E R26, desc[UR4][R26.64] ;  /* 0x000000041a1a7981 */ /* 0x002362000c1e1900 */
[----:B------:R-:W-:Y:S01]  /*0120*/  HFMA2 R53, -RZ, RZ, 0, 5.9604644775390625e-08 ;  /* 0x00000001ff357431 */ /* 0x000fe200000001ff */
[----:B------:R-:W-:Y:S05]  /*0130*/  BRA `(.L_x_0) ;  /* 0x00000000000c7947 */ /* 0x000fea0003800000 */
.L_x_1:
[----:B------:R-:W1:Y:S01]  /*0140*/  LDCU UR4, c[0x0][0x880] ;  /* 0x00011000ff0477ac */ /* 0x000e620008000800 */
[----:B------:R-:W-:Y:S01]  /*0150*/  HFMA2 R53, -RZ, RZ, 0, 5.9604644775390625e-08 ;  /* 0x00000001ff357431 */ /* 0x000fe200000001ff */
[----:B-1----:R-:W-:-:S07]  /*0160*/  MOV R26, UR4 ;  /* 0x00000004001a7c02 */ /* 0x002fce0008000f00 */
.L_x_0:
[----:B------:R-:W2:Y:S02]  /*0170*/  LDCU.64 UR4, c[0x0][0x8b0] ;  /* 0x00011600ff0477ac */ /* 0x000ea40008000a00 */
[----:B--2---:R-:W-:-:S04]  /*0180*/  UISETP.NE.U32.AND UP0, UPT, UR4, URZ, UPT ;  /* 0x000000ff0400728c */ /* 0x004fc8000bf05070 */
[----:B------:R-:W-:-:S09]  /*0190*/  UISETP.NE.AND.EX UP0, UPT, UR5, URZ, UPT, UP0 ;  /* 0x000000ff0500728c */ /* 0x000fd2000bf05300 */
[----:B------:R-:W-:Y:S05]  /*01a0*/  BRA.U UP0, `(.L_x_2) ;  /* 0x0000000100287547 */ /* 0x000fea000b800000 */
[----:B------:R-:W2:Y:S02]  /*01b0*/  LDCU.64 UR4, c[0x0][0x8a8] ;  /* 0x00011500ff0477ac */ /* 0x000ea40008000a00 */
[----:B--2---:R-:W-:-:S04]  /*01c0*/  UISETP.NE.U32.AND UP0, UPT, UR4, URZ, UPT ;  /* 0x000000ff0400728c */ /* 0x004fc8000bf05070 */
[----:B------:R-:W-:-:S09]  /*01d0*/  UISETP.NE.AND.EX UP0, UPT, UR5, URZ, UPT, UP0 ;  /* 0x000000ff0500728c */ /* 0x000fd2000bf05300 */
[----:B------:R-:W-:Y:S05]  /*01e0*/  BRA.U !UP0, `(.L_x_3) ;  /* 0x0000000108107547 */ /* 0x000fea000b800000 */
[----:B------:R-:W2:Y:S01]  /*01f0*/  LDC.64 R24, c[0x0][0x8a8] ;  /* 0x00022a00ff187b82 */ /* 0x000ea20000000a00 */
[----:B------:R-:W2:Y:S02]  /*0200*/  LDCU.64 UR4, c[0x0][0x358] ;  /* 0x00006b00ff0477ac */ /* 0x000ea40008000a00 */
[----:B--2---:R2:W5:Y:S01]  /*0210*/  LDG.E R24, desc[UR4][R24.64] ;  /* 0x0000000418187981 */ /* 0x004562000c1e1900 */
[----:B------:R-:W-:Y:S05]  /*0220*/  BRA `(.L_x_2) ;  /* 0x0000000000087947 */ /* 0x000fea0003800000 */
.L_x_3:
[----:B------:R-:W2:Y:S02]  /*0230*/  LDCU UR4, c[0x0][0x8a0] ;  /* 0x00011400ff0477ac */ /* 0x000ea40008000800 */
[----:B--2---:R-:W-:Y:S02]  /*0240*/  MOV R24, UR4 ;  /* 0x0000000400187c02 */ /* 0x004fe40008000f00 */
.L_x_2:
[----:B------:R-:W-:Y:S01]  /*0250*/  IMAD.U32 R0, RZ, RZ, UR22 ;  /* 0x00000016ff007e24 */ /* 0x000fe2000f8e00ff */
[----:B------:R-:W-:Y:S04]  /*0260*/  BSSY.RECONVERGENT B0, `(.L_x_4) ;  /* 0x000000c000007945 */ /* 0x000fe80003800200 */
[C---:B------:R-:W-:Y:S02]  /*0270*/  ISETP.NE.OR P1, PT, R0.reuse, 0x1, !P4 ;  /* 0x000000010000780c */ /* 0x040fe40006725670 */
[----:B------:R-:W-:-:S11]  /*0280*/  ISETP.NE.OR P0, PT, R0, 0x3, !P4 ;  /* 0x000000030000780c */ /* 0x000fd60006705670 */
[----:B------:R-:W-:Y:S05]  /*0290*/  @P1 BRA `(.L_x_5) ;  /* 0x0000000000201947 */ /* 0x000fea0003800000 */
[----:B------:R-:W3:Y:S02]  /*02a0*/  LDCU.64 UR4, c[0x0][0x348] ;  /* 0x00006900ff0477ac */ /* 0x000ee40008000a00 */
[----:B---3--:R-:W-:Y:S02]  /*02b0*/  UIADD3 UR6, UP1, UPT, UR4, 0x80, URZ ;  /* 0x0000008004067890 */ /* 0x008fe4000ff3e0ff */
[----:B------:R-:W-:Y:S02]  /*02c0*/  UIADD3 UR4, UP0, UPT, UR4, 0x180, URZ ;  /* 0x0000018004047890 */ /* 0x000fe4000ff1e0ff */
[----:B------:R-:W-:Y:S02]  /*02d0*/  UIADD3.X UR7, UPT, UPT, URZ, UR5, URZ, UP1, !UPT ;  /* 0x00000005ff077290 */ /* 0x000fe40008ffe4ff */
[----:B------:R-:W-:-:S07]  /*02e0*/  UIADD3.X UR5, UPT, UPT, URZ, UR5, URZ, UP0, !UPT ;  /* 0x00000005ff057290 */ /* 0x000fce00087fe4ff */
[----:B------:R3:W-:Y:S02]  /*02f0*/  UTMACCTL.PF [UR6] ;  /* 0x00000000060079b9 */ /* 0x0007e40008040000 */
[----:B------:R3:W-:Y:S02]  /*0300*/  UTMACCTL.PF [UR4] ;  /* 0x00000000040079b9 */ /* 0x0007e40008040000 */
[----:B---3--:R-:W-:Y:S01]  /*0310*/  NOP ;  /* 0x0000000000007918 */ /* 0x008fe20000000000 */
.L_x_5:
[----:B------:R-:W-:Y:S05]  /*0320*/  BSYNC.RECONVERGENT B0 ;  /* 0x0000000000007941 */ /* 0x000fea0003800200 */
.L_x_4:
[----:B------:R-:W-:Y:S04]  /*0330*/  BSSY.RECONVERGENT B0, `(.L_x_6) ;  /* 0x000000a000007945 */ /* 0x000fe80003800200 */
        /* <DEDUP_REMOVED lines=9> */
.L_x_7:
[----:B------:R-:W-:Y:S05]  /*03d0*/  BSYNC.RECONVERGENT B0 ;  /* 0x0000000000007941 */ /* 0x000fea0003800200 */
.L_x_6:
[----:B------:R-:W3:Y:S01]  /*03e0*/  LDCU.64 UR4, c[0x0][0x888] ;  /* 0x00011100ff0477ac */ /* 0x000ee20008000a00 */
[----:B------:R-:W-:Y:S02]  /*03f0*/  UISETP.EQ.U32.AND UP1, UPT, UR8, URZ, UPT ;  /* 0x000000ff0800728c */ /* 0x000fe4000bf22070 */
[----:B------:R-:W-:Y:S02]  /*0400*/  UPLOP3.LUT UP3, UPT, UPT, UPT, UPT, 0x80, 0x8 ;  /* 0x000000000008789c */ /* 0x000fe40003f6f070 */
[----:B---3--:R-:W-:-:S04]  /*0410*/  UISETP.NE.U32.AND UP0, UPT, UR4, URZ, UPT ;  /* 0x000000ff0400728c */ /* 0x008fc8000bf05070 */
[----:B------:R-:W-:-:S04]  /*0420*/  UISETP.NE.AND.EX UP0, UPT, UR5, URZ, UPT, UP0 ;  /* 0x000000ff0500728c */ /* 0x000fc8000bf05300 */
[----:B------:R-:W-:-:S04]  /*0430*/  UISETP.EQ.OR.EX UP2, UPT, UR9, URZ, !UP0, UP1 ;  /* 0x000000ff0900728c */ /* 0x000fc8000c742710 */
[----:B------:R-:W-:-:S06]  /*0440*/  UP2UR UR4, UPR, URZ, 0x4 ;  /* 0x00000004ff047883 */ /* 0x000fcc0008000000 */
[----:B------:R-:W-:Y:S01]  /*0450*/  MOV R57, UR4 ;  /* 0x0000000400397c02 */ /* 0x000fe20008000f00 */
[----:B------:R-:W-:Y:S06]  /*0460*/  BRA.U !UP2, `(.L_x_8) ;  /* 0x000000010a207547 */ /* 0x000fec000b800000 */
[----:B------:R-:W-:Y:S01]  /*0470*/  UISETP.NE.U32.AND UP1, UPT, UR8, URZ, UPT ;  /* 0x000000ff0800728c */ /* 0x000fe2000bf25070 */
[----:B-----5:R-:W-:Y:S01]  /*0480*/  FSETP.NEU.AND P0, PT, R26, RZ, PT ;  /* 0x000000ff1a00720b */ /* 0x020fe20003f0d000 */
[----:B------:R-:W-:Y:S02]  /*0490*/  USEL UR4, URZ, 0xffffffff, UP0 ;  /* 0xffffffffff047887 */ /* 0x000fe40008000000 */
[----:B------:R-:W-:-:S10]  /*04a0*/  UISETP.NE.AND.EX UP1, UPT, UR9, URZ, UPT, UP1 ;  /* 0x000000ff0900728c */ /* 0x000fd4000bf25310 */
[----:B------:R-:W-:Y:S01]  /*04b0*/  VOTEU.ANY UP0, P0 ;  /* 0x0000000000ff7886 */ /* 0x000fe20000000100 */
[----:B------:R-:W-:-:S04]  /*04c0*/  @!UP1 USEL UR4, URZ, 0xffffffff, UP0 ;  /* 0xffffffffff049887 */ /* 0x000fc80008000000 */
[----:B------:R-:W-:-:S04]  /*04d0*/  ULOP3.LUT UR4, UR4, 0x1, URZ, 0xc0, !UPT ;  /* 0x0000000104047892 */ /* 0x000fc8000f8ec0ff */
[----:B------:R-:W-:-:S11]  /*04e0*/  UISETP.NE.U32.AND UP3, UPT, UR4, 0x1, UPT ;  /* 0x000000010400788c */ /* 0x000fd6000bf65070 */
.L_x_8:
[----:B------:R-:W3:Y:S01]  /*04f0*/  SHFL.IDX PT, R2, R54, RZ, 0x1f ;  /* 0x00001fff36027589 */ /* 0x000ee200000e0000 */
[----:B------:R-:W-:-:S04]  /*0500*/  UISETP.NE.AND UP0, UPT, UR22, 0x2, UPT ;  /* 0x000000021600788c */ /* 0x000fc8000bf05270 */
[----:B------:R-:W-:Y:S01]  /*0510*/  USEL UR38, URZ, 0x1, UP0 ;  /* 0x00000001ff267887 */ /* 0x000fe20008000000 */
[----:B---3--:R-:W-:-:S13]  /*0520*/  ISETP.NE.AND P0, PT, R2, RZ, PT ;  /* 0x000000ff0200720c */ /* 0x008fda0003f05270 */
[----:B------:R-:W-:Y:S05]  /*0530*/  @P0 BRA `(.L_x_9) ;  /* 0x0000000000500947 */ /* 0x000fea0003800000 */
[----:B------:R-:W3:Y:S01]  /*0540*/  S2UR UR4, SR_CgaCtaId ;  /* 0x00000000000479c3 */ /* 0x000ee20000008800 */
[----:B------:R-:W-:Y:S01]  /*0550*/  UMOV UR5, 0x400 ;  /* 0x0000040000057882 */ /* 0x000fe20000000000 */
[----:B------:R-:W-:Y:S01]  /*0560*/  UMOV UR8, 0x1 ;  /* 0x0000000100087882 */ /* 0x000fe20000000000 */
[----:B------:R-:W-:Y:S01]  /*0570*/  UMOV UR6, 0x2 ;  /* 0x0000000200067882 */ /* 0x000fe20000000000 */
[----:B------:R-:W-:-:S04]  /*0580*/  UIADD3 UR8, UPT, UPT, -UR8, 0x100000, URZ ;  /* 0x0010000008087890 */ /* 0x000fc8000fffe1ff */
[----:B------:R-:W-:Y:S02]  /*0590*/  USHF.L.U32 UR9, UR8, 0xb, URZ ;  /* 0x0000000b08097899 */ /* 0x000fe400080006ff */
[----:B------:R-:W-:Y:S02]  /*05a0*/  USHF.L.U32 UR8, UR8, 0x1, URZ ;  /* 0x0000000108087899 */ /* 0x000fe400080006ff */
[----:B------:R-:W-:-:S04]  /*05b0*/  UIADD3 UR6, UPT, UPT, -UR6, 0x100000, URZ ;  /* 0x0010000006067890 */ /* 0x000fc8000fffe1ff */
[----:B------:R-:W-:Y:S02]  /*05c0*/  USHF.L.U32 UR7, UR6, 0xb, URZ ;  /* 0x0000000b06077899 */ /* 0x000fe400080006ff */
[----:B------:R-:W-:Y:S01]  /*05d0*/  USHF.L.U32 UR6, UR6, 0x1, URZ ;  /* 0x0000000106067899 */ /* 0x000fe200080006ff */
[----:B------:R-:W-:Y:S01]  /*05e0*/  ELECT P0, URZ, PT ;  /* 0x0000000000ff782f */ /* 0x000fe20003800000 */
[----:B---3--:R-:W-:Y:S01]  /*05f0*/  ULEA UR4, UR4, UR5, 0x18 ;  /* 0x0000000504047291 */ /* 0x008fe2000f8ec0ff */
[----:B------:R-:W3:Y:S11]  /*0600*/  FENCE.VIEW.ASYNC.S ;  /* 0x00000000000073c6 */ /* 0x000ef60000000000 */
[----:B---3--:R3:W4:Y:S01]  /*0610*/  SYNCS.EXCH.64 URZ, [UR4], UR8 ;  /* 0x0000000804ff75b2 */ /* 0x0087220008000100 */
[----:B------:R3:W1:Y:S01]  /*0620*/  SYNCS.EXCH.64 URZ, [UR4+0x18], UR6 ;  /* 0x0000180604ff75b2 */ /* 0x0006620008000100 */
[----:B------:R3:W1:Y:S01]  /*0630*/  SYNCS.EXCH.64 URZ, [UR4+0x8], UR8 ;  /* 0x0000080804ff75b2 */ /* 0x0006620008000100 */
[----:B------:R3:W1:Y:S01]  /*0640*/  SYNCS.EXCH.64 URZ, [UR4+0x20], UR6 ;  /* 0x0000200604ff75b2 */ /* 0x0006620008000100 */
[----:B------:R3:W1:Y:S01]  /*0650*/  SYNCS.EXCH.64 URZ, [UR4+0x10], UR8 ;  /* 0x0000100804ff75b2 */ /* 0x0006620008000100 */
[----:B------:R3:W1:Y:S01]  /*0660*/  SYNCS.EXCH.64 URZ, [UR4+0x28], UR6 ;  /* 0x0000280604ff75b2 */ /* 0x0006620008000100 */
[----:B------:R-:W-:Y:S01]  /*0670*/  NOP ;  /* 0x0000000000007918 */ /* 0x000fe20000000000 */
.L_x_9:
[----:B------:R-:W2:Y:S01]  /*0680*/  SHFL.IDX PT, R2, R54, RZ, 0x1f ;  /* 0x00001fff36027589 */ /* 0x000ea200000e0000 */
[----:B------:R-:W-:Y:S01]  /*0690*/  NOP ;  /* 0x0000000000007918 */ /* 0x000fe20000000000 */
[----:B--2---:R-:W-:-:S13]  /*06a0*/  ISETP.NE.AND P0, PT, R2, 0x1, PT ;  /* 0x000000010200780c */ /* 0x004fda0003f05270 */
[----:B------:R-:W-:Y:S05]  /*06b0*/  @P0 BRA `(.L_x_10) ;  /* 0x0000000000500947 */ /* 0x000fea0003800000 */
[----:B---3--:R-:W2:Y:S01]  /*06c0*/  S2UR UR4, SR_CgaCtaId ;  /* 0x00000000000479c3 */ /* 0x008ea20000008800 */
        /* <DEDUP_REMOVED lines=10> */
[----:B--2---:R-:W-:Y:S01]  /*0770*/  ULEA UR4, UR4, UR5, 0x18 ;  /* 0x0000000504047291 */ /* 0x004fe2000f8ec0ff */
[----:B------:R-:W2:Y:S11]  /*0780*/  FENCE.VIEW.ASYNC.S ;  /* 0x00000000000073c6 */ /* 0x000eb60000000000 */
[----:B--2---:R2:W3:Y:S01]  /*0790*/  SYNCS.EXCH.64 URZ, [UR4+0x30], UR8 ;  /* 0x0000300804ff75b2 */ /* 0x0044e20008000100 */
[----:B------:R2:W1:Y:S01]  /*07a0*/  SYNCS.EXCH.64 URZ, [UR4+0x48], UR6 ;  /* 0x0000480604ff75b2 */ /* 0x0004620008000100 */
[----:B------:R2:W1:Y:S01]  /*07b0*/  SYNCS.EXCH.64 URZ, [UR4+0x38], UR8 ;  /* 0x0000380804ff75b2 */ /* 0x0004620008000100 */
[----:B------:R2:W1:Y:S01]  /*07c0*/  SYNCS.EXCH.64 URZ, [UR4+0x50], UR6 ;  /* 0x0000500604ff75b2 */ /* 0x0004620008000100 */
[----:B------:R2:W1:Y:S01]  /*07d0*/  SYNCS.EXCH.64 URZ, [UR4+0x40], UR8 ;  /* 0x0000400804ff75b2 */ /* 0x0004620008000100 */
[----:B------:R2:W1:Y:S01]  /*07e0*/  SYNCS.EXCH.64 URZ, [UR4+0x58], UR6 ;  /* 0x0000580604ff75b2 */ /* 0x0004620008000100 */
[----:B------:R-:W-:Y:S01]  /*07f0*/  NOP ;  /* 0x0000000000007918 */ /* 0x000fe20000000000 */
.L_x_10:
[----:B------:R-:W4:Y:S01]  /*0800*/  SHFL.IDX PT, R2, R54, RZ, 0x1f ;  /* 0x00001fff36027589 */ /* 0x000f2200000e0000 */
[----:B------:R-:W-:Y:S01]  /*0810*/  NOP ;  /* 0x0000000000007918 */ /* 0x000fe20000000000 */
[----:B----4-:R-:W-:-:S13]  /*0820*/  ISETP.NE.AND P0, PT, R2, 0x3, PT ;  /* 0x000000030200780c */ /* 0x010fda0003f05270 */
[----:B------:R-:W-:Y:S05]  /*0830*/  @P0 BRA `(.L_x_11) ;  /* 0x0000000000300947 */ /* 0x000fea0003800000 */
[----:B--23--:R-:W2:Y:S01]  /*0840*/  S2UR UR6, SR_CgaCtaId ;  /* 0x00000000000679c3 */ /* 0x00cea20000008800 */
[----:B------:R-:W-:Y:S01]  /*0850*/  UMOV UR4, 0x400 ;  /* 0x0000040000047882 */ /* 0x000fe20000000000 */
[----:B------:R-:W-:Y:S01]  /*0860*/  UMOV UR5, 0x20 ;  /* 0x0000002000057882 */ /* 0x000fe20000000000 */
[----:B------:R-:W-:Y:S01]  /*0870*/  ELECT P0, URZ, PT ;  /* 0x0000000000ff782f */ /* 0x000fe20003800000 */
[----:B--2---:R-:W-:Y:S02]  /*0880*/  ULEA UR6, UR6, UR4, 0x18 ;  /* 0x0000000406067291 */ /* 0x004fe4000f8ec0ff */
[----:B------:R-:W-:-:S04]  /*0890*/  UIADD3 UR4, UPT, UPT, -UR5, 0x100000, URZ ;  /* 0x0010000005047890 */ /* 0x000fc8000fffe1ff */
[----:B------:R-:W-:Y:S02]  /*08a0*/  USHF.L.U32 UR5, UR4, 0xb, URZ ;  /* 0x0000000b04057899 */ /* 0x000fe400080006ff */
[----:B------:R-:W-:Y:S01]  /*08b0*/  USHF.L.U32 UR4, UR4, 0x1, URZ ;  /* 0x0000000104047899 */ /* 0x000fe200080006ff */
[----:B------:R-:W2:Y:S11]  /*08c0*/  FENCE.VIEW.ASYNC.S ;  /* 0x00000000000073c6 */ /* 0x000eb60000000000 */
[----:B--2---:R4:W2:Y:S01]  /*08d0*/  SYNCS.EXCH.64 URZ, [UR6+0x60], UR4 ;  /* 0x0000600406ff75b2 */ /* 0x0048a20008000100 */
[----:B------:R4:W3:Y:S02]  /*08e0*/  SYNCS.EXCH.64 URZ, [UR6+0x68], UR4 ;  /* 0x0000680406ff75b2 */ /* 0x0008e40008000100 */
[----:B----4-:R-:W-:Y:S01]  /*08f0*/  NOP ;  /* 0x0000000000007918 */ /* 0x010fe20000000000 */
.L_x_11:
[----:B------:R-:W4:Y:S01]  /*0900*/  SHFL.IDX PT, R2, R54, RZ, 0x1f ;  /* 0x00001fff36027589 */ /* 0x000f2200000e0000 */
[----:B------:R-:W-:Y:S01]  /*0910*/  NOP ;  /* 0x0000000000007918 */ /* 0x000fe20000000000 */
[----:B----4-:R-:W-:-:S13]  /*0920*/  ISETP.NE.AND P0, PT, R2, 0x4, PT ;  /* 0x000000040200780c */ /* 0x010fda0003f05270 */
[----:B------:R-:W-:Y:S05]  /*0930*/  @P0 BRA `(.L_x_12) ;  /* 0x00000000004c0947 */ /* 0x000fea0003800000 */
[----:B--23--:R-:W2:Y:S01]  /*0940*/  S2UR UR6, SR_CgaCtaId ;  /* 0x00000000000679c3 */ /* 0x00cea20000008800 */
[----:B------:R-:W-:Y:S01]  /*0950*/  UMOV UR4, 0x1e0 ;  /* 0x000001e000047882 */ /* 0x000fe20000000000 */
[----:B------:R-:W-:Y:S01]  /*0960*/  UMOV UR5, 0x400 ;  /* 0x0000040000057882 */ /* 0x000fe20000000000 */
[----:B------:R-:W-:Y:S01]  /*0970*/  USEL UR4, UR4, 0x1a0, UP3 ;  /* 0x000001a004047887 */ /* 0x000fe20009800000 */
[----:B------:R-:W-:Y:S01]  /*0980*/  UMOV UR8, 0x1 ;  /* 0x0000000100087882 */ /* 0x000fe20000000000 */
[----:B------:R-:W-:Y:S01]  /*0990*/  ELECT P0, URZ, PT ;  /* 0x0000000000ff782f */ /* 0x000fe20003800000 */
[----:B------:R-:W-:-:S04]  /*09a0*/  UIADD3 UR8, UPT, UPT, -UR8, 0x100000, URZ ;  /* 0x0010000008087890 */ /* 0x000fc8000fffe1ff */
[----:B------:R-:W-:Y:S02]  /*09b0*/  USHF.L.U32 UR9, UR8, 0xb, URZ ;  /* 0x0000000b08097899 */ /* 0x000fe400080006ff */
[----:B------:R-:W-:Y:S02]  /*09c0*/  USHF.L.U32 UR8, UR8, 0x1, URZ ;  /* 0x0000000108087899 */ /* 0x000fe400080006ff */
[----:B--2---:R-:W-:Y:S02]  /*09d0*/  ULEA UR6, UR6, UR5, 0x18 ;  /* 0x0000000506067291 */ /* 0x004fe4000f8ec0ff */
[----:B------:R-:W-:-:S04]  /*09e0*/  UIADD3 UR4, UPT, UPT, -UR4, 0x100000, URZ ;  /* 0x0010000004047890 */ /* 0x000fc8000fffe1ff */
[----:B------:R-:W-:Y:S02]  /*09f0*/  USHF.L.U32 UR5, UR4, 0xb, URZ ;  /* 0x0000000b04057899 */ /* 0x000fe400080006ff */
[----:B------:R-:W-:Y:S01]  /*0a00*/  USHF.L.U32 UR4, UR4, 0x1, URZ ;  /* 0x0000000104047899 */ /* 0x000fe200080006ff */
[----:B------:R-:W2:Y:S03]  /*0a10*/  FENCE.VIEW.ASYNC.S ;  /* 0x00000000000073c6 */ /* 0x000ea60000000000 */
[----:B--2---:R4:W2:Y:S08]  /*0a20*/  SYNCS.EXCH.64 URZ, [UR6+0x70], UR8 ;  /* 0x0000700806ff75b2 */ /* 0x0048b00008000100 */
[----:B------:R4:W3:Y:S01]  /*0a30*/  SYNCS.EXCH.64 URZ, [UR6+0x80], UR4 ;  /* 0x0000800406ff75b2 */ /* 0x0008e20008000100 */
[----:B------:R4:W1:Y:S01]  /*0a40*/  SYNCS.EXCH.64 URZ, [UR6+0x78], UR8 ;  /* 0x0000780806ff75b2 */ /* 0x0008620008000100 */
[----:B------:R4:W1:Y:S02]  /*0a50*/  SYNCS.EXCH.64 URZ, [UR6+0x88], UR4 ;  /* 0x0000880406ff75b2 */ /* 0x0008640008000100 */
[----:B----4-:R-:W-:Y:S01]  /*0a60*/  NOP ;  /* 0x0000000000007918 */ /* 0x010fe20000000000 */
.L_x_12:
[----:B------:R-:W4:Y:S01]  /*0a70*/  SHFL.IDX PT, R2, R54, RZ, 0x1f ;  /* 0x00001fff36027589 */ /* 0x000f2200000e0000 */
[----:B------:R-:W-:Y:S01]  /*0a80*/  NOP ;  /* 0x0000000000007918 */ /* 0x000fe20000000000 */
[----:B----4-:R-:W-:-:S13]  /*0a90*/  ISETP.NE.AND P0, PT, R2, 0x5, PT ;  /* 0x000000050200780c */ /* 0x010fda0003f05270 */
[----:B------:R-:W-:Y:S05]  /*0aa0*/  @P0 BRA `(.L_x_13) ;  /* 0x0000000000580947 */ /* 0x000fea0003800000 */
[----:B--23--:R-:W2:Y:S01]  /*0ab0*/  S2UR UR4, SR_CgaCtaId ;  /* 0x00000000000479c3 */ /* 0x00cea20000008800 */
        /* <DEDUP_REMOVED lines=12> */
[----:B--2---:R4:W2:Y:S01]  /*0b80*/  SYNCS.EXCH.64 URZ, [UR4+0x90], UR8 ;  /* 0x0000900804ff75b2 */ /* 0x0048a20008000100 */
[----:B------:R4:W3:Y:S01]  /*0b90*/  SYNCS.EXCH.64 URZ, [UR4+0xb0], UR6 ;  /* 0x0000b00604ff75b2 */ /* 0x0008e20008000100 */
[----:B------:R4:W1:Y:S01]  /*0ba0*/  SYNCS.EXCH.64 URZ, [UR4+0x98], UR8 ;  /* 0x0000980804ff75b2 */ /* 0x0008620008000100 */
[----:B------:R4:W1:Y:S01]  /*0bb0*/  SYNCS.EXCH.64 URZ, [UR4+0xb8], UR6 ;  /* 0x0000b80604ff75b2 */ /* 0x0008620008000100 */
[----:B------:R4:W1:Y:S01]  /*0bc0*/  SYNCS.EXCH.64 URZ, [UR4+0xa0], UR8 ;  /* 0x0000a00804ff75b2 */ /* 0x0008620008000100 */
[----:B------:R4:W1:Y:S01]  /*0bd0*/  SYNCS.EXCH.64 URZ, [UR4+0xc0], UR6 ;  /* 0x0000c00604ff75b2 */ /* 0x0008620008000100 */
[----:B------:R4:W1:Y:S01]  /*0be0*/  SYNCS.EXCH.64 URZ, [UR4+0xa8], UR8 ;  /* 0x0000a80804ff75b2 */ /* 0x0008620008000100 */
[----:B------:R4:W1:Y:S02]  /*0bf0*/  SYNCS.EXCH.64 URZ, [UR4+0xc8], UR6 ;  /* 0x0000c80604ff75b2 */ /* 0x0008640008000100 */
[----:B----4-:R-:W-:Y:S01]  /*0c00*/  NOP ;  /* 0x0000000000007918 */ /* 0x010fe20000000000 */
.L_x_13:
[----:B------:R-:W4:Y:S01]  /*0c10*/  SHFL.IDX PT, R2, R54, RZ, 0x1f ;  /* 0x00001fff36027589 */ /* 0x000f2200000e0000 */
[----:B------:R-:W1:Y:S01]  /*0c20*/  S2UR UR54, SR_CgaCtaId ;  /* 0x00000000003679c3 */ /* 0x000e620000008800 */
[----:B------:R-:W-:Y:S01]  /*0c30*/  NOP ;  /* 0x0000000000007918 */ /* 0x000fe20000000000 */
[----:B----4-:R-:W-:-:S13]  /*0c40*/  ISETP.NE.AND P0, PT, R2, 0x3, PT ;  /* 0x000000030200780c */ /* 0x010fda0003f05270 */
[----:B-1----:R-:W-:Y:S05]  /*0c50*/  @P0 BRA `(.L_x_14) ;  /* 0x0000000000340947 */ /* 0x002fea0003800000 */
[----:B--23--:R-:W-:Y:S01]  /*0c60*/  UMOV UR4, 0x400 ;  /* 0x0000040000047882 */ /* 0x00cfe20000000000 */
[----:B------:R-:W-:Y:S01]  /*0c70*/  UMOV UR6, 0x20 ;  /* 0x0000002000067882 */ /* 0x000fe20000000000 */
[----:B------:R-:W-:Y:S02]  /*0c80*/  ULEA UR4, UR54, UR4, 0x18 ;  /* 0x0000000436047291 */ /* 0x000fe4000f8ec0ff */
[----:B------:R-:W-:-:S04]  /*0c90*/  UIADD3 UR6, UPT, UPT, -UR6, 0x100000, URZ ;  /* 0x0010000006067890 */ /* 0x000fc8000fffe1ff */
[----:B------:R-:W-:Y:S02]  /*0ca0*/  USHF.L.U32 UR7, UR6, 0xb, URZ ;  /* 0x0000000b06077899 */ /* 0x000fe400080006ff */
[----:B------:R-:W-:Y:S01]  /*0cb0*/  USHF.L.U32 UR6, UR6, 0x1, URZ ;  /* 0x0000000106067899 */ /* 0x000fe200080006ff */
[----:B------:R-:W-:Y:S01]  /*0cc0*/  ELECT P0, URZ, PT ;  /* 0x0000000000ff782f */ /* 0x000fe20003800000 */
[----:B------:R-:W1:Y:S10]  /*0cd0*/  FENCE.VIEW.ASYNC.S ;  /* 0x00000000000073c6 */ /* 0x000e740000000000 */
[----:B-1----:R1:W4:Y:S01]  /*0ce0*/  SYNCS.EXCH.64 URZ, [UR4+0xd0], UR6 ;  /* 0x0000d00604ff75b2 */ /* 0x0023220008000100 */
[----:B------:R1:W2:Y:S01]  /*0cf0*/  SYNCS.EXCH.64 URZ, [UR4+0xe0], UR6 ;  /* 0x0000e00604ff75b2 */ /* 0x0002a20008000100 */
[----:B------:R1:W3:Y:S01]  /*0d00*/  SYNCS.EXCH.64 URZ, [UR4+0xd8], UR6 ;  /* 0x0000d80604ff75b2 */ /* 0x0002e20008000100 */
[----:B------:R1:W1:Y:S01]  /*0d10*/  SYNCS.EXCH.64 URZ, [UR4+0xe8], UR6 ;  /* 0x0000e80604ff75b2 */ /* 0x0002620008000100 */
[----:B------:R-:W-:Y:S01]  /*0d20*/  NOP ;  /* 0x0000000000007918 */ /* 0x000fe20000000000 */
.L_x_14:
[----:B-123--:R-:W1:Y:S01]  /*0d30*/  LDCU UR4, c[0x0][0x36c] ;  /* 0x00006d80ff0477ac */ /* 0x00ee620008000800 */
[----:B------:R-:W-:Y:S01]  /*0d40*/  ISETP.NE.OR P4, PT, R0, 0x2, !P4 ;  /* 0x000000020000780c */ /* 0x000fe20006785670 */
[----:B------:R-:W-:Y:S01]  /*0d50*/  NOP ;  /* 0x0000000000007918 */ /* 0x000fe20000000000 */
[----:B------:R-:W-:Y:S01]  /*0d60*/  LOP3.LUT R0, R64, 0x1f, RZ, 0xc0, !PT ;  /* 0x0000001f40007812 */ /* 0x000fe200078ec0ff */
[----:B------:R-:W-:Y:S02]  /*0d70*/  UISETP.NE.AND UP4, UPT, UR22, URZ, UPT ;  /* 0x000000ff1600728c */ /* 0x000fe4000bf85270 */
[----:B-1----:R-:W-:-:S09]  /*0d80*/  UISETP.EQ.U32.AND UP5, UPT, UR4, 0x1, UPT ;  /* 0x000000010400788c */ /* 0x002fd2000bfa2070 */
[----:B------:R-:W-:Y:S05]  /*0d90*/  BRA.U !UP5, `(.L_x_15) ;  /* 0x000000010d087547 */ /* 0x000fea000b800000 */
[----:B----4-:R-:W-:Y:S01]  /*0da0*/  UCGABAR_ARV ;  /* 0x00000000000079c7 */ /* 0x010fe20008000000 */
[----:B------:R-:W-:Y:S05]  /*0db0*/  BRA `(.L_x_16) ;  /* 0x0000000000047947 */ /* 0x000fea0003800000 */
.L_x_15:
[----:B----4-:R-:W-:Y:S01]  /*0dc0*/  NOP ;  /* 0x0000000000007918 */ /* 0x010fe20000000000 */
.L_x_16:
[----:B------:R-:W1:Y:S01]  /*0dd0*/  S2UR UR7, SR_CTAID.X ;  /* 0x00000000000779c3 */ /* 0x000e620000002500 */
[----:B------:R-:W-:-:S05]  /*0de0*/  CS2R.32 R56, SR_CgaSize ;  /* 0x0000000000387805 */ /* 0x000fca0000008a00 */
[----:B------:R-:W-:-:S05]  /*0df0*/  IMAD R56, R56, -0xa0, RZ ;  /* 0xffffff6038387824 */ /* 0x000fca00078e02ff */
[----:B------:R-:W-:-:S14]  /*0e00*/  R2UR UR5, R56 ;  /* 0x00000000380572ca */ /* 0x000fdc00000e0000 */
[----:B------:R-:W2:Y:S01]  /*0e10*/  LDCU UR5, c[0x0][UR5+0x2b0] ;  /* 0x00005600050577ac */ /* 0x000ea20008000800 */
[----:B------:R-:W-:-:S05]  /*0e20*/  CS2R.32 R56, SR_CgaSize ;  /* 0x0000000000387805 */ /* 0x000fca0000008a00 */
[----:B------:R-:W-:-:S05]  /*0e30*/  IMAD R56, R56, -0xa0, RZ ;  /* 0xffffff6038387824 */ /* 0x000fca00078e02ff */
[----:B------:R-:W-:-:S14]  /*0e40*/  R2UR UR4, R56 ;  /* 0x00000000380472ca */ /* 0x000fdc00000e0000 */
[----:B------:R-:W3:Y:S01]  /*0e50*/  LDCU UR4, c[0x0][UR4+0x2b4] ;  /* 0x00005680040477ac */ /* 0x000ee20008000800 */
[----:B------:R-:W4:Y:S01]  /*0e60*/  S2UR UR8, SR_CTAID.Y ;  /* 0x00000000000879c3 */ /* 0x000f220000002600 */
[----:B------:R-:W-:-:S05]  /*0e70*/  CS2R.32 R56, SR_CgaSize ;  /* 0x0000000000387805 */ /* 0x000fca0000008a00 */
[----:B------:R-:W-:-:S05]  /*0e80*/  IMAD R56, R56, -0xa0, RZ ;  /* 0xffffff6038387824 */ /* 0x000fca00078e02ff */
[----:B------:R-:W-:-:S14]  /*0e90*/  R2UR UR9, R56 ;  /* 0x00000000380972ca */ /* 0x000fdc00000e0000 */
[----:B------:R-:W3:Y:S01]  /*0ea0*/  LDCU UR9, c[0x0][UR9+0x2a0] ;  /* 0x00005400090977ac */ /* 0x000ee20008000800 */
[----:B------:R-:W-:-:S05]  /*0eb0*/  CS2R.32 R56, SR_CgaSize ;  /* 0x0000000000387805 */ /* 0x000fca0000008a00 */
[----:B------:R-:W-:-:S05]  /*0ec0*/  IMAD R56, R56, -0xa0, RZ ;  /* 0xffffff6038387824 */ /* 0x000fca00078e02ff */
[----:B------:R-:W-:-:S14]  /*0ed0*/  R2UR UR10, R56 ;  /* 0x00000000380a72ca */ /* 0x000fdc00000e0000 */
[----:B------:R-:W3:Y:S01]  /*0ee0*/  LDCU UR10, c[0x0][UR10+0x2a4] ;  /* 0x000054800a0a77ac */ /* 0x000ee20008000800 */
[----:B------:R-:W3:Y:S01]  /*0ef0*/  S2UR UR60, SR_CTAID.Z ;  /* 0x00000000003c79c3 */ /* 0x000ee20000002700 */
[----:B------:R-:W3:Y:S01]  /*0f00*/  LDCU UR23, c[0x0][0xb24] ;  /* 0x00016480ff1777ac */ /* 0x000ee20008000800 */
[----:B------:R-:W3:Y:S01]  /*0f10*/  LDCU UR39, c[0x0][0xb24] ;  /* 0x00016480ff2777ac */ /* 0x000ee20008000800 */
[----:B-1----:R-:W-:Y:S01]  /*0f20*/  I2FP.F32.U32 R3, UR7 ;  /* 0x0000000700037c45 */ /* 0x002fe20008201000 */
[----:B------:R-:W1:Y:S04]  /*0f30*/  LDCU UR26, c[0x0][0xb30] ;  /* 0x00016600ff1a77ac */ /* 0x000e680008000800 */
[----:B--2---:R-:W-:Y:S01]  /*0f40*/  FMUL R3, R3, UR5 ;  /* 0x0000000503037c20 */ /* 0x004fe20008400000 */
[----:B------:R-:W-:Y:S01]  /*0f50*/  USHF.L.U32 UR37, UR54, 0xa, URZ ;  /* 0x0000000a36257899 */ /* 0x000fe200080006ff */
[----:B----4-:R-:W-:Y:S01]  /*0f60*/  I2FP.F32.U32 R2, UR8 ;  /* 0x0000000800027c45 */ /* 0x010fe20008201000 */
[----:B------:R-:W-:Y:S01]  /*0f70*/  UMOV UR25, UR7 ;  /* 0x0000000700197c82 */ /* 0x000fe20008000000 */
[----:B------:R-:W-:-:S02]  /*0f80*/  UMOV UR27, UR8 ;  /* 0x00000008001b7c82 */ /* 0x000fc40008000000 */
[----:B------:R-:W2:Y:S01]  /*0f90*/  F2I.U32.TRUNC.NTZ R3, R3 ;  /* 0x0000000300037305 */ /* 0x000ea2000020f000 */
[----:B---3--:R-:W-:Y:S01]  /*0fa0*/  UISETP.GE.AND UP2, UPT, UR23, 0x1, UPT ;  /* 0x000000011700788c */ /* 0x008fe2000bf46270 */
[----:B------:R-:W-:-:S06]  /*0fb0*/  FMUL R2, R2, UR4 ;  /* 0x0000000402027c20 */ /* 0x000fcc0008400000 */
[----:B------:R-:W3:Y:S01]  /*0fc0*/  F2I.U32.TRUNC.NTZ R2, R2 ;  /* 0x0000000200027305 */ /* 0x000ee2000020f000 */
[----:B--2---:R-:W-:Y:S02]  /*0fd0*/  R2UR UR4, R3 ;  /* 0x00000000030472ca */ /* 0x004fe400000e0000 */
[----:B---3--:R-:W-:Y:S02]  /*0fe0*/  R2UR UR6, R2 ;  /* 0x00000000020672ca */ /* 0x008fe400000e0000 */
[----:B------:R-:W-:-:S09]  /*0ff0*/  PRMT R2, RZ, 0x7610, R2 ;  /* 0x00007610ff027816 */ /* 0x000fd20000000002 */
[----:B------:R-:W-:-:S04]  /*1000*/  UIADD3 UR5, UPT, UPT, -UR4, URZ, URZ ;  /* 0x000000ff04057290 */ /* 0x000fc8000fffe1ff */
[----:B------:R-:W-:Y:S02]  /*1010*/  UIMAD UR5, UR9, UR5, UR7 ;  /* 0x00000005090572a4 */ /* 0x000fe4000f8e0207 */
[----:B------:R-:W-:-:S04]  /*1020*/  UIADD3 UR4, UPT, UPT, -UR6, URZ, URZ ;  /* 0x000000ff06047290 */ /* 0x000fc8000fffe1ff */
[----:B------:R-:W-:Y:S01]  /*1030*/  IMAD.U32 R56, RZ, RZ, UR5 ;  /* 0x00000005ff387e24 */ /* 0x000fe2000f8e00ff */
[----:B------:R-:W-:-:S06]  /*1040*/  UIMAD UR4, UR10, UR4, UR8 ;  /* 0x000000040a0472a4 */ /* 0x000fcc000f8e0208 */
[----:B------:R-:W-:Y:S01]  /*1050*/  IMAD.U32 R55, RZ, RZ, UR4 ;  /* 0x00000004ff377e24 */ /* 0x000fe2000f8e00ff */
[----:B-1----:R-:W-:Y:S06]  /*1060*/  BRA.U UP4, `(.L_x_17) ;  /* 0x00000001042c7547 */ /* 0x002fec000b800000 */
[----:B------:R-:W-:Y:S02]  /*1070*/  R2UR UR5, R55 ;  /* 0x00000000370572ca */ /* 0x000fe400000e0000 */
[----:B------:R-:W-:-:S11]  /*1080*/  R2UR UR4, R56 ;  /* 0x00000000380472ca */ /* 0x000fd600000e0000 */
[----:B------:R-:W-:Y:S02]  /*1090*/  UISETP.NE.AND UP0, UPT, UR5, URZ, UPT ;  /* 0x000000ff0500728c */ /* 0x000fe4000bf05270 */
[----:B------:R-:W-:Y:S02]  /*10a0*/  UISETP.NE.AND UP1, UPT, UR5, 0x1, UPT ;  /* 0x000000010500788c */ /* 0x000fe4000bf25270 */
[----:B------:R-:W-:-:S04]  /*10b0*/  UISETP.EQ.OR UP0, UPT, UR4, URZ, !UP0 ;  /* 0x000000ff0400728c */ /* 0x000fc8000c702670 */
[----:B------:R-:W-:Y:S02]  /*10c0*/  USEL UR5, URZ, 0x1, !UP0 ;  /* 0x00000001ff057887 */ /* 0x000fe4000c000000 */
[----:B------:R-:W-:Y:S02]  /*10d0*/  UISETP.NE.AND UP0, UPT, UR4, URZ, UPT ;  /* 0x000000ff0400728c */ /* 0x000fe4000bf05270 */
[----:B------:R-:W-:-:S04]  /*10e0*/  USEL UR4, URZ, 0x2, UP1 ;  /* 0x00000002ff047887 */ /* 0x000fc80008800000 */
[----:B------:R-:W-:-:S04]  /*10f0*/  USEL UR4, UR4, 0x2, UP0 ;  /* 0x0000000204047887 */ /* 0x000fc80008000000 */
[----:B------:R-:W-:-:S06]  /*1100*/  UIADD3 UR4, UPT, UPT, UR5, UR4, URZ ;  /* 0x0000000405047290 */ /* 0x000fcc000fffe0ff */
[----:B------:R-:W-:Y:S02]  /*1110*/  IMAD.U32 R2, RZ, RZ, UR4 ;  /* 0x00000004ff027e24 */ /* 0x000fe4000f8e00ff */
.L_x_17:
[----:B------:R-:W-:Y:S05]  /*1120*/  BRA.U !UP2, `(.L_x_18) ;  /* 0x000000010ad47547 */ /* 0x000fea000b800000 */
[----:B------:R-:W1:Y:S01]  /*1130*/  LDCU.128 UR12, c[0x0][0xb10] ;  /* 0x00016200ff0c77ac */ /* 0x000e620008000c00 */
[----:B------:R-:W2:Y:S01]  /*1140*/  LDCU UR6, c[0x0][0x370] ;  /* 0x00006e00ff0677ac */ /* 0x000ea20008000800 */
[----:B------:R-:W3:Y:S01]  /*1150*/  LDCU UR5, c[0x0][0x374] ;  /* 0x00006e80ff0577ac */ /* 0x000ee20008000800 */
[----:B------:R-:W4:Y:S01]  /*1160*/  LDCU UR24, c[0x0][0xb0c] ;  /* 0x00016180ff1877ac */ /* 0x000f220008000800 */
[----:B------:R-:W4:Y:S01]  /*1170*/  LDCU UR4, c[0x0][0xb20] ;  /* 0x00016400ff0477ac */ /* 0x000f220008000800 */
[----:B------:R-:W4:Y:S01]  /*1180*/  LDCU.64 UR8, c[0x0][0xb28] ;  /* 0x00016500ff0877ac */ /* 0x000f220008000a00 */
[----:B-1----:R-:W-:Y:S02]  /*1190*/  UISETP.NE.AND UP0, UPT, UR14, 0x1, UPT ;  /* 0x000000010e00788c */ /* 0x002fe4000bf05270 */
[----:B---3--:R-:W-:Y:S02]  /*11a0*/  UIMAD.WIDE.U32 UR10, UR5, UR15, URZ ;  /* 0x0000000f050a72a5 */ /* 0x008fe4000f8e00ff */
[----:B--2---:R-:W-:-:S02]  /*11b0*/  UIMAD.WIDE.U32 UR18, UR6, UR12, URZ ;  /* 0x0000000c061272a5 */ /* 0x004fc4000f8e00ff */
[----:B----4-:R-:W-:Y:S02]  /*11c0*/  UISETP.NE.AND UP1, UPT, UR24, 0x1, UPT ;  /* 0x000000011800788c */ /* 0x010fe4000bf25270 */
[----:B------:R-:W-:Y:S01]  /*11d0*/  UISETP.NE.AND UP2, UPT, UR23, 0x1, UPT ;  /* 0x000000011700788c */ /* 0x000fe2000bf45270 */
[----:B------:R-:W-:Y:S02]  /*11e0*/  UMOV UR10, UR11 ;  /* 0x0000000b000a7c82 */ /* 0x000fe40008000000 */
[----:B------:R-:W-:Y:S01]  /*11f0*/  UMOV UR18, UR19 ;  /* 0x0000001300127c82 */ /* 0x000fe20008000000 */
[----:B------:R-:W-:Y:S02]  /*1200*/  @UP0 USHF.R.U32.HI UR5, URZ, UR4, UR10 ;  /* 0x00000004ff050299 */ /* 0x000fe4000801160a */
[----:B------:R-:W-:Y:S02]  /*1210*/  UIMAD.WIDE.U32 UR20, UR27, UR15, URZ ;  /* 0x0000000f1b1472a5 */ /* 0x000fe4000f8e00ff */
[----:B------:R-:W-:-:S02]  /*1220*/  UIMAD.WIDE.U32 UR10, UR5, UR8, URZ ;  /* 0x00000008050a72a5 */ /* 0x000fc4000f8e00ff */
[----:B------:R-:W-:Y:S02]  /*1230*/  @UP1 USHF.R.U32.HI UR6, URZ, UR13, UR18 ;  /* 0x0000000dff061299 */ /* 0x000fe40008011612 */
[----:B------:R-:W-:Y:S02]  /*1240*/  UIMAD.WIDE.U32 UR16, UR25, UR12, URZ ;  /* 0x0000000c191072a5 */ /* 0x000fe4000f8e00ff */
[----:B------:R-:W-:Y:S01]  /*1250*/  UIMAD.WIDE.U32 UR18, UR6, UR8, URZ ;  /* 0x00000008061272a5 */ /* 0x000fe2000f8e00ff */
[----:B------:R-:W-:Y:S01]  /*1260*/  UMOV UR20, UR21 ;  /* 0x0000001500147c82 */ /* 0x000fe20008000000 */
[----:B------:R-:W-:Y:S01]  /*1270*/  UMOV UR10, UR11 ;  /* 0x0000000b000a7c82 */ /* 0x000fe20008000000 */
[----:B------:R-:W-:Y:S02]  /*1280*/  USHF.R.U32.HI UR20, URZ, UR4, UR20 ;  /* 0x00000004ff147299 */ /* 0x000fe40008011614 */
[----:B------:R-:W-:Y:S02]  /*1290*/  @UP2 USHF.R.U32.HI UR5, URZ, UR9, UR10 ;  /* 0x00000009ff052299 */ /* 0x000fe4000801160a */
[----:B------:R-:W-:Y:S01]  /*12a0*/  UMOV UR7, UR19 ;  /* 0x0000001300077c82 */ /* 0x000fe20008000000 */
[----:B------:R-:W-:Y:S01]  /*12b0*/  UMOV UR16, UR17 ;  /* 0x0000001100107c82 */ /* 0x000fe20008000000 */
[----:B------:R-:W-:-:S02]  /*12c0*/  @UP2 USHF.R.U32.HI UR6, URZ, UR9, UR7 ;  /* 0x00000009ff062299 */ /* 0x000fc40008011607 */
[----:B------:R-:W-:Y:S02]  /*12d0*/  USHF.R.U32.HI UR13, URZ, UR13, UR16 ;  /* 0x0000000dff0d7299 */ /* 0x000fe40008011610 */
[----:B------:R-:W-:Y:S02]  /*12e0*/  USEL UR4, UR27, UR20, !UP0 ;  /* 0x000000141b047287 */ /* 0x000fe4000c000000 */
[----:B------:R-:W-:Y:S02]  /*12f0*/  UIMAD UR7, UR5, UR23, URZ ;  /* 0x00000017050772a4 */ /* 0x000fe4000f8e02ff */
[----:B------:R-:W-:Y:S02]  /*1300*/  USEL UR5, UR25, UR13, !UP1 ;  /* 0x0000000d19057287 */ /* 0x000fe4000c800000 */
[----:B------:R-:W-:Y:S02]  /*1310*/  UIMAD UR12, UR6, UR23, URZ ;  /* 0x00000017060c72a4 */ /* 0x000fe4000f8e02ff */
[----:B------:R-:W-:-:S02]  /*1320*/  UISETP.GE.AND UP0, UPT, UR4, UR7, UPT ;  /* 0x000000070400728c */ /* 0x000fc4000bf06270 */
[----:B------:R-:W-:Y:S02]  /*1330*/  UIMAD.WIDE.U32 UR10, UR4, UR8, URZ ;  /* 0x00000008040a72a5 */ /* 0x000fe4000f8e00ff */
[----:B------:R-:W-:Y:S02]  /*1340*/  UISETP.GE.OR UP0, UPT, UR5, UR12, UP0 ;  /* 0x0000000c0500728c */ /* 0x000fe40008706670 */
[----:B------:R-:W-:Y:S02]  /*1350*/  UIMAD.WIDE.U32 UR12, UR5, UR8, URZ ;  /* 0x00000008050c72a5 */ /* 0x000fe4000f8e00ff */
[----:B------:R-:W-:Y:S01]  /*1360*/  UIADD3 UR10, UPT, UPT, -UR4, URZ, URZ ;  /* 0x000000ff040a7290 */ /* 0x000fe2000fffe1ff */
[----:B------:R-:W-:Y:S01]  /*1370*/  UMOV UR8, UR11 ;  /* 0x0000000b00087c82 */ /* 0x000fe20008000000 */
[----:B------:R-:W-:Y:S02]  /*1380*/  UIADD3 UR11, UPT, UPT, -UR5, URZ, URZ ;  /* 0x000000ff050b7290 */ /* 0x000fe4000fffe1ff */
[----:B------:R-:W-:-:S03]  /*1390*/  USHF.R.U32.HI UR8, URZ, UR9, UR8 ;  /* 0x00000009ff087299 */ /* 0x000fc60008011608 */
[----:B------:R-:W-:Y:S01]  /*13a0*/  @!UP0 UMOV UR7, UR13 ;  /* 0x0000000d00078c82 */ /* 0x000fe20008000000 */
[----:B------:R-:W-:Y:S02]  /*13b0*/  UIMAD UR27, UR14, UR10, UR27 ;  /* 0x0000000a0e1b72a4 */ /* 0x000fe4000f8e021b */
[----:B------:R-:W-:Y:S02]  /*13c0*/  USEL UR8, UR4, UR8, !UP2 ;  /* 0x0000000804087287 */ /* 0x000fe4000d000000 */
[----:B------:R-:W-:Y:S02]  /*13d0*/  @!UP0 USHF.R.U32.HI UR7, URZ, UR9, UR7 ;  /* 0x00000009ff078299 */ /* 0x000fe40008011607 */
[----:B------:R-:W-:Y:S02]  /*13e0*/  UIADD3 UR9, UPT, UPT, -UR8, URZ, URZ ;  /* 0x000000ff08097290 */ /* 0x000fe4000fffe1ff */
[----:B------:R-:W-:Y:S02]  /*13f0*/  @!UP0 USEL UR7, UR5, UR7, !UP2 ;  /* 0x0000000705078287 */ /* 0x000fe4000d000000 */
[----:B------:R-:W-:-:S02]  /*1400*/  UIMAD UR9, UR23, UR9, UR4 ;  /* 0x00000009170972a4 */ /* 0x000fc4000f8e0204 */
[----:B------:R-:W-:Y:S02]  /*1410*/  @!UP0 UIADD3 UR8, UPT, UPT, UR8, -UR7, URZ ;  /* 0x8000000708088290 */ /* 0x000fe4000fffe0ff */
[----:B------:R-:W-:Y:S02]  /*1420*/  @!UP0 UIMAD UR6, UR9, UR6, UR7 ;  /* 0x00000006090682a4 */ /* 0x000fe4000f8e0207 */
[----:B------:R-:W-:Y:S02]  /*1430*/  @!UP0 UIMAD UR4, UR8, UR23, UR5 ;  /* 0x00000017080482a4 */ /* 0x000fe4000f8e0205 */
[----:B------:R-:W-:Y:S02]  /*1440*/  UIMAD UR25, UR24, UR11, UR25 ;  /* 0x0000000b181972a4 */ /* 0x000fe4000f8e0219 */
[----:B------:R-:W-:Y:S01]  /*1450*/  UIMAD UR27, UR4, UR14, UR27 ;  /* 0x0000000e041b72a4 */ /* 0x000fe2000f8e021b */
[----:B------:R-:W-:Y:S02]  /*1460*/  @!UP0 UMOV UR5, UR6 ;  /* 0x0000000600058c82 */ /* 0x000fe40008000000 */
[----:B------:R-:W-:-:S12]  /*1470*/  UIMAD UR25, UR5, UR24, UR25 ;  /* 0x00000018051972a4 */ /* 0x000fd8000f8e0219 */
.L_x_18:
[----:B------:R-:W-:Y:S02]  /*1480*/  UISETP.NE.AND UP1, UPT, UR26, 0x1, UPT ;  /* 0x000000011a00788c */ /* 0x000fe4000bf25270 */
[----:B------:R-:W-:Y:S02]  /*1490*/  UISETP.NE.AND UP0, UPT, UR22, 0x2, UPT ;  /* 0x000000021600788c */ /* 0x000fe4000bf05270 */
[----:B------:R-:W-:-:S05]  /*14a0*/  ULOP3.LUT UR37, UR37, 0x400, URZ, 0xc0, !UPT ;  /* 0x0000040025257892 */ /* 0x000fca000f8ec0ff */
[----:B------:R-:W-:Y:S07]  /*14b0*/  BRA.U UP1, `(.L_x_19) ;  /* 0x0000000101447547 */ /* 0x000fee000b800000 */
[----:B------:R-:W1:Y:S01]  /*14c0*/  LDCU.128 UR8, c[0x0][0xb10] ;  /* 0x00016200ff0877ac */ /* 0x000e620008000c00 */
[----:B------:R-:W2:Y:S01]  /*14d0*/  LDCU UR12, c[0x0][0xb0c] ;  /* 0x00016180ff0c77ac */ /* 0x000ea20008000800 */
[----:B------:R-:W3:Y:S01]  /*14e0*/  LDCU UR13, c[0x0][0xb20] ;  /* 0x00016400ff0d77ac */ /* 0x000ee20008000800 */
[----:B-1----:R-:W-:Y:S02]  /*14f0*/  UIMAD.WIDE.U32 UR6, UR25, UR8, URZ ;  /* 0x00000008190672a5 */ /* 0x002fe4000f8e00ff */
[----:B------:R-:W-:Y:S02]  /*1500*/  UIMAD.WIDE.U32 UR4, UR27, UR11, URZ ;  /* 0x0000000b1b0472a5 */ /* 0x000fe4000f8e00ff */
[----:B--2---:R-:W-:Y:S02]  /*1510*/  UISETP.NE.AND UP2, UPT, UR12, 0x1, UPT ;  /* 0x000000010c00788c */ /* 0x004fe4000bf45270 */
[----:B------:R-:W-:Y:S01]  /*1520*/  UISETP.NE.AND UP1, UPT, UR10, 0x1, UPT ;  /* 0x000000010a00788c */ /* 0x000fe2000bf25270 */
[----:B------:R-:W-:-:S02]  /*1530*/  UMOV UR6, UR7 ;  /* 0x0000000700067c82 */ /* 0x000fc40008000000 */
[----:B------:R-:W-:Y:S01]  /*1540*/  UMOV UR4, UR5 ;  /* 0x0000000500047c82 */ /* 0x000fe20008000000 */
[----:B------:R-:W-:Y:S02]  /*1550*/  USHF.R.U32.HI UR6, URZ, UR9, UR6 ;  /* 0x00000009ff067299 */ /* 0x000fe40008011606 */
[----:B---3--:R-:W-:Y:S02]  /*1560*/  USHF.R.U32.HI UR4, URZ, UR13, UR4 ;  /* 0x0000000dff047299 */ /* 0x008fe40008011604 */
[----:B------:R-:W-:Y:S02]  /*1570*/  USEL UR5, UR25, UR6, !UP2 ;  /* 0x0000000619057287 */ /* 0x000fe4000d000000 */
[----:B------:R-:W-:-:S04]  /*1580*/  USEL UR4, UR27, UR4, !UP1 ;  /* 0x000000041b047287 */ /* 0x000fc8000c800000 */
[----:B------:R-:W-:Y:S02]  /*1590*/  UIADD3 UR6, UPT, UPT, UR5, -UR4, URZ ;  /* 0x8000000405067290 */ /* 0x000fe4000fffe0ff */
[----:B------:R-:W-:Y:S02]  /*15a0*/  UIADD3 UR4, UPT, UPT, -UR5, UR4, URZ ;  /* 0x0000000405047290 */ /* 0x000fe4000fffe1ff */
[----:B------:R-:W-:Y:S02]  /*15b0*/  UIMAD UR27, UR6, UR10, UR27 ;  /* 0x0000000a061b72a4 */ /* 0x000fe4000f8e021b */
[----:B------:R-:W-:-:S12]  /*15c0*/  UIMAD UR25, UR4, UR12, UR25 ;  /* 0x0000000c041972a4 */ /* 0x000fd8000f8e0219 */
.L_x_19:
[----:B------:R-:W-:Y:S05]  /*15d0*/  BRA.U !UP5, `(.L_x_20) ;  /* 0x000000010d0c7547 */ /* 0x000fea000b800000 */
[----:B------:R-:W-:Y:S01]  /*15e0*/  UCGABAR_WAIT ;  /* 0x0000000000007dc7 */ /* 0x000fe20008000000 */
[----:B------:R-:W-:Y:S01]  /*15f0*/  CCTL.IVALL ;  /* 0x00000000ff00798f */ /* 0x000fe20002000000 */
[----:B------:R-:W-:Y:S05]  /*1600*/  BRA `(.L_x_21) ;  /* 0x0000000000047947 */ /* 0x000fea0003800000 */
.L_x_20:
[----:B------:R-:W-:Y:S06]  /*1610*/  BAR.SYNC.DEFER_BLOCKING 0x0 ;  /* 0x0000000000007b1d */ /* 0x000fec0000010000 */
.L_x_21:
[----:B------:R-:W-:Y:S05]  /*1620*/  BRA.U UP0, `(.L_x_22) ;  /* 0x0000001500d87547 */ /* 0x000fea000b800000 */
[----:B------:R-:W1:Y:S01]  /*1630*/  LDCU UR6, c[0x0][0x38c] ;  /* 0x00007180ff0677ac */ /* 0x000e620008000800 */
[----:B------:R-:W-:Y:S01]  /*1640*/  PLOP3.LUT P2, PT, PT, PT, UP3, 0x80, 0x8 ;  /* 0x000000000008781c */ /* 0x000fe20003f4f038 */
[----:B------:R-:W-:Y:S01]  /*1650*/  IMAD.MOV.U32 R12, RZ, RZ, 0x1 ;  /* 0x00000001ff0c7424 */ /* 0x000fe200078e00ff */
[----:B------:R-:W-:Y:S01]  /*1660*/  ISETP.EQ.OR P3, PT, R0, RZ, P4 ;  /* 0x000000ff0000720c */ /* 0x000fe20002762670 */
[----:B------:R-:W-:Y:S01]  /*1670*/  UISETP.NE.AND UP1, UPT, UR22, URZ, UPT ;  /* 0x000000ff1600728c */ /* 0x000fe2000bf25270 */
[----:B------:R-:W-:Y:S02]  /*1680*/  PLOP3.LUT P2, PT, P2, PT, PT, 0x8, 0x80 ;  /* 0x000000000080781c */ /* 0x000fe4000174e170 */
[----:B------:R-:W-:Y:S01]  /*1690*/  CS2R R10, SRZ ;  /* 0x00000000000a7805 */ /* 0x000fe2000001ff00 */
[----:B------:R-:W-:Y:S01]  /*16a0*/  IMAD.MOV.U32 R9, RZ, RZ, RZ ;  /* 0x000000ffff097224 */ /* 0x000fe200078e00ff */
[----:B------:R-:W2:Y:S01]  /*16b0*/  LDCU UR61, c[0x0][0x370] ;  /* 0x00006e00ff3d77ac */ /* 0x000ea20008000800 */
[----:B------:R-:W-:Y:S01]  /*16c0*/  IMAD.MOV.U32 R8, RZ, RZ, 0x1 ;  /* 0x00000001ff087424 */ /* 0x000fe200078e00ff */
[----:B------:R-:W3:Y:S01]  /*16d0*/  LDCU.64 UR46, c[0x0][0x348] ;  /* 0x00006900ff2e77ac */ /* 0x000ee20008000a00 */
[----:B------:R-:W-:-:S02]  /*16e0*/  USHF.R.U32.HI UR65, URZ, 0x5, UR37 ;  /* 0x00000005ff417899 */ /* 0x000fc40008011625 */
[----:B-1----:R-:W-:Y:S02]  /*16f0*/  UIADD3 UR5, UPT, UPT, UR6, 0x7f, URZ ;  /* 0x0000007f06057890 */ /* 0x002fe4000fffe0ff */
[----:B------:R-:W-:Y:S02]  /*1700*/  UIADD3 UR66, UPT, UPT, UR6, 0xfe, URZ ;  /* 0x000000fe06427890 */ /* 0x000fe4000fffe0ff */
[----:B------:R-:W-:Y:S01]  /*1710*/  USHF.R.S32.HI UR4, URZ, 0x1f, UR5 ;  /* 0x0000001fff047899 */ /* 0x000fe20008011405 */
[----:B------:R-:W1:Y:S03]  /*1720*/  LDCU UR55, c[0x0][0x374] ;  /* 0x00006e80ff3777ac */ /* 0x000e660008000800 */
[----:B------:R-:W-:Y:S02]  /*1730*/  ULEA.HI UR4, UR4, UR5, URZ, 0x7 ;  /* 0x0000000504047291 */ /* 0x000fe4000f8f38ff */
[----:B------:R-:W-:-:S02]  /*1740*/  USEL UR38, UR38, 0x2, UP1 ;  /* 0x0000000226267887 */ /* 0x000fc40008800000 */
[----:B------:R-:W-:Y:S02]  /*1750*/  USHF.R.S32.HI UR63, URZ, 0x7, UR4 ;  /* 0x00000007ff3f7899 */ /* 0x000fe40008011404 */
[----:B------:R-:W-:Y:S02]  /*1760*/  UIADD3 UR4, UPT, UPT, UR6, -0x1, URZ ;  /* 0xffffffff06047890 */ /* 0x000fe4000fffe0ff */
[----:B------:R-:W-:Y:S02]  /*1770*/  UISETP.LT.U32.AND UP0, UPT, UR63, 0x3, UPT ;  /* 0x000000033f00788c */ /* 0x000fe4000bf01070 */
[----:B------:R-:W-:Y:S02]  /*1780*/  UISETP.GE.U32.AND UP2, UPT, UR4, -0xff, UPT ;  /* 0xffffff010400788c */ /* 0x000fe4000bf46070 */
[----:B------:R-:W-:Y:S01]  /*1790*/  USEL UR62, UR63, 0x3, UP0 ;  /* 0x000000033f3e7887 */ /* 0x000fe20008000000 */
[----:B------:R-:W-:-:S03]  /*17a0*/  UMOV UR23, URZ ;  /* 0x000000ff00177c82 */ /* 0x000fc60008000000 */
[----:B------:R-:W-:Y:S02]  /*17b0*/  UIADD3 UR29, UPT, UPT, UR62, -0x1, URZ ;  /* 0xffffffff3e1d7890 */ /* 0x000fe4000fffe0ff */
[----:B------:R-:W-:-:S03]  /*17c0*/  UIADD3 UR64, UPT, UPT, UR63, -UR62, URZ ;  /* 0x8000003e3f407290 */ /* 0x000fc6000fffe0ff */
[----:B------:R-:W-:-:S04]  /*17d0*/  @UP2 UIADD3 UR29, UPT, UPT, UR62, URZ, URZ ;  /* 0x000000ff3e1d2290 */ /* 0x000fc8000fffe0ff */
[----:B-123--:R-:W-:-:S12]  /*17e0*/  UIADD3 UR29, UPT, UPT, UR29, 0x1, URZ ;  /* 0x000000011d1d7890 */ /* 0x00efd8000fffe0ff */
.L_x_46:
[----:B------:R-:W-:Y:S01]  /*17f0*/  UISETP.NE.AND UP0, UPT, UR54, URZ, UPT ;  /* 0x000000ff3600728c */ /* 0x000fe2000bf05270 */
[----:B------:R-:W1:Y:S08]  /*1800*/  S2UR UR54, SR_CgaCtaId ;  /* 0x00000000003679c3 */ /* 0x000e700000008800 */
[----:B---3--:R-:W-:Y:S05]  /*1810*/  BRA.U UP0, `(.L_x_23) ;  /* 0x0000000100347547 */ /* 0x008fea000b800000 */
[----:B------:R-:W2:Y:S01]  /*1820*/  S2R R0, SR_CgaCtaId ;  /* 0x0000000000007919 */ /* 0x000ea20000008800 */
[----:B------:R-:W-:-:S04]  /*1830*/  MOV R2, 0x400 ;  /* 0x0000040000027802 */ /* 0x000fc80000000f00 */
[----:B--2---:R-:W-:Y:S02]  /*1840*/  LEA R0, R0, R2, 0x18 ;  /* 0x0000000200007211 */ /* 0x004fe400078ec0ff */
[----:B------:R-:W-:-:S03]  /*1850*/  SHF.L.U32 R2, R8, 0x1f, RZ ;  /* 0x0000001f08027819 */ /* 0x000fc600000006ff */
[----:B------:R-:W-:-:S04]  /*1860*/  IMAD R0, R9, 0x8, R0 ;  /* 0x0000000809007824 */ /* 0x000fc800078e0200 */
[----:B------:R-:W2:Y:S02]  /*1870*/  SYNCS.PHASECHK.TRANS64.TRYWAIT P0, [R0+URZ+0xe0], R2 ;  /* 0x0000e002000075a7 */ /* 0x000ea400080011ff */
[----:B--2---:R-:W-:Y:S05]  /*1880*/  @!P0 BRA `(.L_x_24) ;  /* 0x00000068000c8947 */ /* 0x004fea0003800000 */
.L_x_125:
[----:B------:R-:W-:Y:S01]  /*1890*/  VIADD R9, R9, 0x1 ;  /* 0x0000000109097836 */ /* 0x000fe20000000000 */
[----:B------:R2:W-:Y:S04]  /*18a0*/  SYNCS.ARRIVE.TRANS64.A1T0 RZ, [R0+URZ+0xd0], RZ ;  /* 0x0000d0ff00ff79a7 */ /* 0x0005e800081000ff */
[----:B------:R-:W-:-:S04]  /*18b0*/  ISETP.NE.AND P0, PT, R9, 0x2, PT ;  /* 0x000000020900780c */ /* 0x000fc80003f05270 */
[----:B------:R-:W-:Y:S02]  /*18c0*/  SEL R9, R9, RZ, P0 ;  /* 0x000000ff09097207 */ /* 0x000fe40000000000 */
[----:B--2---:R-:W-:-:S04]  /*18d0*/  SEL R0, RZ, 0x1, P0 ;  /* 0x00000001ff007807 */ /* 0x004fc80000000000 */
[----:B------:R-:W-:-:S07]  /*18e0*/  LOP3.LUT R8, R8, R0, RZ, 0x3c, !PT ;  /* 0x0000000008087212 */ /* 0x000fce00078e3cff */
.L_x_23:
[----:B------:R-:W-:Y:S01]  /*18f0*/  UMOV UR22, 0x400 ;  /* 0x0000040000167882 */ /* 0x000fe20000000000 */
[----:B------:R-:W-:Y:S01]  /*1900*/  SHF.L.U32 R0, R12, 0x1f, RZ ;  /* 0x0000001f0c007819 */ /* 0x000fe200000006ff */
[----:B-1----:R-:W-:Y:S02]  /*1910*/  ULEA UR22, UR54, UR22, 0x18 ;  /* 0x0000001636167291 */ /* 0x002fe4000f8ec0ff */
[----:B------:R-:W-:Y:S02]  /*1920*/  UISETP.GE.U32.AND UP0, UPT, UR66, 0xff, UPT ;  /* 0x000000ff4200788c */ /* 0x000fe4000bf06070 */
[----:B------:R-:W-:Y:S02]  /*1930*/  ULEA UR4, UR23, UR22, 0x3 ;  /* 0x0000001617047291 */ /* 0x000fe4000f8e18ff */
[----:B------:R-:W-:Y:S02]  /*1940*/  USHF.L.U32 UR27, UR27, 0x6, URZ ;  /* 0x000000061b1b7899 */ /* 0x000fe400080006ff */
[----:B------:R-:W-:Y:S01]  /*1950*/  ULEA UR59, UR25, UR65, 0x6 ;  /* 0x00000041193b7291 */ /* 0x000fe2000f8e30ff */
[----:B------:R-:W-:-:S04]  /*1960*/  UMOV UR15, URZ ;  /* 0x000000ff000f7c82 */ /* 0x000fc80008000000 */
[----:B------:R1:W2:Y:S01]  /*1970*/  SYNCS.PHASECHK.TRANS64.TRYWAIT P1, [UR4+0x18], R0 ;  /* 0x00001800ff0075a7 */ /* 0x0002a20008021104 */
[----:B------:R-:W-:Y:S06]  /*1980*/  BRA.U !UP0, `(.L_x_25) ;  /* 0x00000005085c7547 */ /* 0x000fec000b800000 */
[----:B------:R-:W-:Y:S01]  /*1990*/  UMOV UR21, URZ ;  /* 0x000000ff00157c82 */ /* 0x000fe20008000000 */
[----:B------:R-:W-:-:S05]  /*19a0*/  UMOV UR14, UR23 ;  /* 0x00000017000e7c82 */ /* 0x000fca0008000000 */
.L_x_33:
[----:B------:R-:W-:Y:S01]  /*19b0*/  ULEA UR57, UR14, UR22, 0x3 ;  /* 0x000000160e397291 */ /* 0x000fe2000f8e18ff */
[----:B--2---:R-:W-:Y:S01]  /*19c0*/  @!P4 MOV R2, 0x10000 ;  /* 0x000100000002c802 */ /* 0x004fe20000000f00 */
[----:B--23--:R-:W-:Y:S10]  /*19d0*/  @P1 BRA `(.L_x_26) ;  /* 0x00000000000c1947 */ /* 0x00cff40003800000 */
[----:B------:R-:W-:-:S04]  /*19e0*/  SHF.L.U32 R3, R12, 0x1f, RZ ;  /* 0x0000001f0c037819 */ /* 0x000fc800000006ff */
[----:B------:R-:W2:Y:S02]  /*19f0*/  SYNCS.PHASECHK.TRANS64.TRYWAIT P0, [UR57+0x18], R3 ;  /* 0x00001803ff0075a7 */ /* 0x000ea40008001139 */
[----:B--2---:R-:W-:Y:S05]  /*1a00*/  @!P0 BRA `(.L_x_27) ;  /* 0x0000006400c08947 */ /* 0x004fea0003800000 */
.L_x_26:
[----:B------:R2:W-:Y:S01]  /*1a10*/  @!P4 SYNCS.ARRIVE.TRANS64 RZ, [UR57], R2 ;  /* 0x00000002ffffc9a7 */ /* 0x0005e20008000039 */
[----:B------:R-:W-:-:S04]  /*1a20*/  ULOP3.LUT UR4, UR38, 0x2, URZ, 0xfc, !UPT ;  /* 0x0000000226047892 */ /* 0x000fc8000f8efcff */
[----:B------:R-:W-:-:S09]  /*1a30*/  UISETP.NE.AND UP0, UPT, UR4, 0x2, UPT ;  /* 0x000000020400788c */ /* 0x000fd2000bf05270 */
[----:B------:R-:W-:Y:S05]  /*1a40*/  BRA.U UP0, `(.L_x_28) ;  /* 0x0000000100047547 */ /* 0x000fea000b800000 */
[----:B------:R-:W-:Y:S05]  /*1a50*/  BPT.TRAP 0x1 ;  /* 0x000000040000795c */ /* 0x000fea0000300000 */
.L_x_28:
[----:B------:R-:W-:Y:S04]  /*1a60*/  BSSY.RECONVERGENT B0, `(.L_x_29) ;  /* 0x0000003000007945 */ /* 0x000fe80003800200 */
[----:B------:R-:W-:Y:S05]  /*1a70*/  @P3 BRA `(.L_x_30) ;  /* 0x0000000000043947 */ /* 0x000fea0003800000 */
[----:B------:R-:W-:Y:S05]  /*1a80*/  BPT.TRAP 0x1 ;  /* 0x000000040000795c */ /* 0x000fea0000300000 */
.L_x_30:
[----:B------:R-:W-:Y:S05]  /*1a90*/  BSYNC.RECONVERGENT B0 ;  /* 0x0000000000007941 */ /* 0x000fea0003800200 */
.L_x_29:
[----:B------:R-:W-:Y:S01]  /*1aa0*/  UIADD3 UR4, UPT, UPT, UR14, 0x1, URZ ;  /* 0x000000010e047890 */ /* 0x000fe2000fffe0ff */
[----:B------:R-:W-:Y:S01]  /*1ab0*/  BSSY.RECONVERGENT B0, `(.L_x_31) ;  /* 0x000003f000007945 */ /* 0x000fe20003800200 */
[----:B------:R-:W-:Y:S02]  /*1ac0*/  ELECT P0, URZ, PT ;  /* 0x0000000000ff782f */ /* 0x000fe40003800000 */
[----:B------:R-:W-:-:S04]  /*1ad0*/  UISETP.NE.AND UP0, UPT, UR4, 0x3, UPT ;  /* 0x000000030400788c */ /* 0x000fc8000bf05270 */
[----:B------:R-:W-:Y:S02]  /*1ae0*/  USEL UR5, URZ, 0x1, UP0 ;  /* 0x00000001ff057887 */ /* 0x000fe40008000000 */
[----:B------:R-:W-:-:S04]  /*1af0*/  USEL UR23, UR4, URZ, UP0 ;  /* 0x000000ff04177287 */ /* 0x000fc80008000000 */
[----:B------:R-:W-:Y:S01]  /*1b00*/  ULEA UR4, UR23, UR22, 0x3 ;  /* 0x0000001617047291 */ /* 0x000fe2000f8e18ff */
[----:B------:R-:W-:-:S04]  /*1b10*/  LOP3.LUT R12, R12, UR5, RZ, 0x3c, !PT ;  /* 0x000000050c0c7c12 */ /* 0x000fc8000f8e3cff */
[----:B-1----:R-:W-:-:S04]  /*1b20*/  SHF.L.U32 R0, R12, 0x1f, RZ ;  /* 0x0000001f0c007819 */ /* 0x002fc800000006ff */
[----:B------:R1:W3:Y:S01]  /*1b30*/  SYNCS.PHASECHK.TRANS64.TRYWAIT P1, [UR4+0x18], R0 ;  /* 0x00001800ff0075a7 */ /* 0x0002e20008021104 */
[----:B------:R-:W-:Y:S05]  /*1b40*/  @!P0 BRA `(.L_x_32) ;  /* 0x0000000000d48947 */ /* 0x000fea0003800000 */
[----:B------:R-:W-:Y:S02]  /*1b50*/  USHF.L.U32 UR13, UR14, 0xf, URZ ;  /* 0x0000000f0e0d7899 */ /* 0x000fe400080006ff */
[----:B------:R-:W-:Y:S02]  /*1b60*/  UIADD3 UR4, UP1, UPT, UR46, 0x80, URZ ;  /* 0x000000802e047890 */ /* 0x000fe4000ff3e0ff */
[----:B------:R-:W-:Y:S02]  /*1b70*/  ULEA UR32, UR37, UR13, 0x2 ;  /* 0x0000000d25207291 */ /* 0x000fe4000f8e10ff */
[----:B------:R-:W-:Y:S02]  /*1b80*/  USHF.L.U32 UR58, UR21, 0x7, URZ ;  /* 0x00000007153a7899 */ /* 0x000fe400080006ff */
[----:B------:R-:W-:Y:S02]  /*1b90*/  UIADD3 UR32, UPT, UPT, UR22, UR32, URZ ;  /* 0x0000002016207290 */ /* 0x000fe4000fffe0ff */
[----:B------:R-:W-:-:S02]  /*1ba0*/  UIADD3 UR6, UP0, UPT, UR46, 0x180, URZ ;  /* 0x000001802e067890 */ /* 0x000fc4000ff1e0ff */
[----:B------:R-:W-:Y:S02]  /*1bb0*/  UIADD3.X UR5, UPT, UPT, URZ, UR47, URZ, UP1, !UPT ;  /* 0x0000002fff057290 */ /* 0x000fe40008ffe4ff */
[----:B------:R-:W-:Y:S02]  /*1bc0*/  UIADD3 UR13, UPT, UPT, UR22, UR13, URZ ;  /* 0x0000000d160d7290 */ /* 0x000fe4000fffe0ff */
[----:B------:R-:W-:Y:S02]  /*1bd0*/  UIADD3 UR56, UPT, UPT, UR32, 0x6800, URZ ;  /* 0x0000680020387890 */ /* 0x000fe4000fffe0ff */
[----:B------:R-:W-:Y:S02]  /*1be0*/  UIADD3 UR50, UPT, UPT, UR58, 0x20, URZ ;  /* 0x000000203a327890 */ /* 0x000fe4000fffe0ff */
[----:B------:R-:W-:Y:S02]  /*1bf0*/  UIADD3 UR48, UPT, UPT, UR32, 0x8800, URZ ;  /* 0x0000880020307890 */ /* 0x000fe4000fffe0ff */
[----:B------:R-:W-:-:S02]  /*1c00*/  UIADD3 UR42, UPT, UPT, UR58, 0x40, URZ ;  /* 0x000000403a2a7890 */ /* 0x000fc4000fffe0ff */
[----:B------:R-:W-:Y:S02]  /*1c10*/  UIADD3 UR40, UPT, UPT, UR32, 0xa800, URZ ;  /* 0x0000a80020287890 */ /* 0x000fe4000fffe0ff */
[----:B------:R-:W-:Y:S02]  /*1c20*/  UIADD3 UR34, UPT, UPT, UR58, 0x60, URZ ;  /* 0x000000603a227890 */ /* 0x000fe4000fffe0ff */
[----:B------:R-:W-:Y:S02]  /*1c30*/  UIADD3 UR32, UPT, UPT, UR32, 0xc800, URZ ;  /* 0x0000c80020207890 */ /* 0x000fe4000fffe0ff */
[----:B------:R-:W-:Y:S02]  /*1c40*/  UIADD3.X UR7, UPT, UPT, URZ, UR47, URZ, UP0, !UPT ;  /* 0x0000002fff077290 */ /* 0x000fe400087fe4ff */
[----:B------:R-:W-:Y:S02]  /*1c50*/  UIADD3 UR24, UPT, UPT, UR13, 0x1e800, URZ ;  /* 0x0001e8000d187890 */ /* 0x000fe4000fffe0ff */
[----:B------:R-:W-:Y:S01]  /*1c60*/  UIADD3 UR8, UPT, UPT, UR13, 0x20800, URZ ;  /* 0x000208000d087890 */ /* 0x000fe2000fffe0ff */
[----:B------:R-:W-:Y:S01]  /*1c70*/  UMOV UR15, 0x30000 ;  /* 0x00030000000f7882 */ /* 0x000fe20000000000 */
[----:B------:R-:W-:Y:S01]  /*1c80*/  UMOV UR30, 0x0 ;  /* 0x00000000001e7882 */ /* 0x000fe20000000000 */
[----:B------:R-:W-:Y:S01]  /*1c90*/  UMOV UR31, 0x10000000 ;  /* 0x10000000001f7882 */ /* 0x000fe20000000000 */
[----:B------:R-:W-:Y:S01]  /*1ca0*/  UMOV UR49, UR57 ;  /* 0x0000003900317c82 */ /* 0x000fe20008000000 */
[----:B------:R-:W-:Y:S01]  /*1cb0*/  UMOV UR51, UR59 ;  /* 0x0000003b00337c82 */ /* 0x000fe20008000000 */
[----:B------:R-:W-:Y:S01]  /*1cc0*/  UMOV UR52, UR60 ;  /* 0x0000003c00347c82 */ /* 0x000fe20008000000 */
[----:B------:R-:W-:Y:S01]  /*1cd0*/  UMOV UR41, UR57 ;  /* 0x0000003900297c82 */ /* 0x000fe20008000000 */
[----:B------:R-:W-:Y:S01]  /*1ce0*/  UMOV UR43, UR59 ;  /* 0x0000003b002b7c82 */ /* 0x000fe20008000000 */
[----:B------:R-:W-:Y:S01]  /*1cf0*/  UMOV UR44, UR60 ;  /* 0x0000003c002c7c82 */ /* 0x000fe20008000000 */
[----:B------:R-:W-:Y:S01]  /*1d00*/  UTMALDG.3D.MULTICAST [UR56], [UR4], UR15, desc[UR30] ;  /* 0x00001e38040073b4 */ /* 0x000fe2000801180f */
[----:B------:R-:W-:Y:S01]  /*1d10*/  UMOV UR33, UR57 ;  /* 0x0000003900217c82 */ /* 0x000fe20008000000 */
        /* <DEDUP_REMOVED lines=10> */
[----:B------:R-:W-:Y:S01]  /*1dc0*/  UIADD3 UR16, UPT, UPT, UR13, 0x22800, URZ ;  /* 0x000228000d107890 */ /* 0x000fe2000fffe0ff */
[----:B------:R-:W-:Y:S01]  /*1dd0*/  UMOV UR17, UR57 ;  /* 0x0000003900117c82 */ /* 0x000fe20008000000 */
[----:B------:R-:W-:Y:S01]  /*1de0*/  UMOV UR19, UR27 ;  /* 0x0000001b00137c82 */ /* 0x000fe20008000000 */
[----:B------:R-:W-:Y:S01]  /*1df0*/  UTMALDG.3D.MULTICAST [UR40], [UR4], UR15, desc[UR30] ;  /* 0x00001e28040073b4 */ /* 0x000fe2000801180f */
[----:B------:R-:W-:Y:S01]  /*1e00*/  UMOV UR20, UR60 ;  /* 0x0000003c00147c82 */ /* 0x000fe20008000000 */
[----:B------:R-:W-:Y:S01]  /*1e10*/  UMOV UR18, UR42 ;  /* 0x0000002a00127c82 */ /* 0x000fe20008000000 */
[----:B------:R-:W-:Y:S01]  /*1e20*/  UTMALDG.3D.MULTICAST [UR32], [UR4], UR15, desc[UR30] ;  /* 0x00001e20040073b4 */ /* 0x000fe2000801180f */
[----:B------:R-:W-:Y:S01]  /*1e30*/  UTMALDG.3D [UR24], [UR6], desc[UR30] ;  /* 0x00001e18060075b4 */ /* 0x000fe20008011000 */
[----:B------:R4:W-:Y:S01]  /*1e40*/  UTMALDG.3D [UR8], [UR6], desc[UR30] ;  /* 0x00001e08060075b4 */ /* 0x0009e20008011000 */
[----:B------:R1:W-:Y:S01]  /*1e50*/  UTMALDG.3D [UR16], [UR6], desc[UR30] ;  /* 0x00001e10060075b4 */ /* 0x0003e20008011000 */
[----:B----4-:R-:W-:Y:S01]  /*1e60*/  UIADD3 UR8, UPT, UPT, UR13, 0x24800, URZ ;  /* 0x000248000d087890 */ /* 0x010fe2000fffe0ff */
[----:B------:R-:W-:-:S08]  /*1e70*/  UMOV UR10, UR34 ;  /* 0x00000022000a7c82 */ /* 0x000fd00008000000 */
[----:B------:R1:W-:Y:S02]  /*1e80*/  UTMALDG.3D [UR8], [UR6], desc[UR30] ;  /* 0x00001e08060075b4 */ /* 0x0003e40008011000 */
[----:B-1----:R-:W-:Y:S01]  /*1e90*/  NOP ;  /* 0x0000000000007918 */ /* 0x002fe20000000000 */
.L_x_32:
[----:B------:R-:W-:Y:S05]  /*1ea0*/  BSYNC.RECONVERGENT B0 ;  /* 0x0000000000007941 */ /* 0x000fea0003800200 */
.L_x_31:
[----:B------:R-:W-:Y:S01]  /*1eb0*/  UIADD3 UR21, UPT, UPT, UR21, 0x1, URZ ;  /* 0x0000000115157890 */ /* 0x000fe2000fffe0ff */
[----:B------:R-:W-:Y:S01]  /*1ec0*/  UMOV UR14, UR23 ;  /* 0x00000017000e7c82 */ /* 0x000fe20008000000 */
[----:B------:R-:W-:Y:S02]  /*1ed0*/  UMOV UR15, UR29 ;  /* 0x0000001d000f7c82 */ /* 0x000fe40008000000 */
[----:B------:R-:W-:-:S09]  /*1ee0*/  UISETP.NE.AND UP0, UPT, UR21, UR29, UPT ;  /* 0x0000001d1500728c */ /* 0x000fd2000bf05270 */
[----:B------:R-:W-:Y:S05]  /*1ef0*/  BRA.U UP0, `(.L_x_33) ;  /* 0xfffffff900ac7547 */ /* 0x000fea000b83ffff */
.L_x_25:
[----:B------:R-:W-:Y:S01]  /*1f00*/  ULEA UR4, UR23, UR22, 0x3 ;  /* 0x0000001617047291 */ /* 0x000fe2000f8e18ff */
[----:B-1----:R-:W-:Y:S01]  /*1f10*/  SHF.L.U32 R0, R12, 0x1f, RZ ;  /* 0x0000001f0c007819 */ /* 0x002fe200000006ff */
[----:B------:R-:W-:Y:S01]  /*1f20*/  @!P2 SYNCS.ARRIVE.TRANS64.A1T0 RZ, [UR22+0x68], RZ ;  /* 0x000068ffffffa9a7 */ /* 0x000fe20008100016 */
[----:B------:R-:W-:-:S06]  /*1f30*/  UISETP.GT.AND UP0, UPT, UR63, UR62, UPT ;  /* 0x0000003e3f00728c */ /* 0x000fcc000bf04270 */
[----:B--23--:R1:W2:Y:S03]  /*1f40*/  SYNCS.PHASECHK.TRANS64.TRYWAIT P1, [UR4+0x18], R0 ;  /* 0x00001800ff0075a7 */ /* 0x00c2a60008021104 */
[----:B------:R-:W-:Y:S05]  /*1f50*/  BRA.U !UP0, `(.L_x_34) ;  /* 0x0000000508587547 */ /* 0x000fea000b800000 */
[----:B------:R-:W-:Y:S01]  /*1f60*/  UIADD3 UR21, UPT, UPT, UR64, UR15, URZ ;  /* 0x0000000f40157290 */ /* 0x000fe2000fffe0ff */
[----:B------:R-:W-:-:S11]  /*1f70*/  UMOV UR14, UR23 ;  /* 0x00000017000e7c82 */ /* 0x000fd60008000000 */
.L_x_42:
[----:B------:R-:W-:Y:S01]  /*1f80*/  ULEA UR57, UR14, UR22, 0x3 ;  /* 0x000000160e397291 */ /* 0x000fe2000f8e18ff */
[----:B--2---:R-:W-:Y:S01]  /*1f90*/  @!P4 MOV R2, 0x10000 ;  /* 0x000100000002c802 */ /* 0x004fe20000000f00 */
[----:B--23--:R-:W-:Y:S10]  /*1fa0*/  @P1 BRA `(.L_x_35) ;  /* 0x00000000000c1947 */ /* 0x00cff40003800000 */
[----:B------:R-:W-:-:S04]  /*1fb0*/  SHF.L.U32 R3, R12, 0x1f, RZ ;  /* 0x0000001f0c037819 */ /* 0x000fc800000006ff */
[----:B------:R-:W2:Y:S02]  /*1fc0*/  SYNCS.PHASECHK.TRANS64.TRYWAIT P0, [UR57+0x18], R3 ;  /* 0x00001803ff0075a7 */ /* 0x000ea40008001139 */
[----:B--2---:R-:W-:Y:S05]  /*1fd0*/  @!P0 BRA `(.L_x_36) ;  /* 0x0000006000648947 */ /* 0x004fea0003800000 */
.L_x_35:
[----:B------:R2:W-:Y:S01]  /*1fe0*/  @!P4 SYNCS.ARRIVE.TRANS64 RZ, [UR57], R2 ;  /* 0x00000002ffffc9a7 */ /* 0x0005e20008000039 */
[----:B------:R-:W-:-:S04]  /*1ff0*/  ULOP3.LUT UR4, UR38, 0x2, URZ, 0xfc, !UPT ;  /* 0x0000000226047892 */ /* 0x000fc8000f8efcff */
[----:B------:R-:W-:-:S09]  /*2000*/  UISETP.NE.AND UP0, UPT, UR4, 0x2, UPT ;  /* 0x000000020400788c */ /* 0x000fd2000bf05270 */
[----:B------:R-:W-:Y:S05]  /*2010*/  BRA.U UP0, `(.L_x_37) ;  /* 0x0000000100047547 */ /* 0x000fea000b800000 */
[----:B------:R-:W-:Y:S05]  /*2020*/  BPT.TRAP 0x1 ;  /* 0x000000040000795c */ /* 0x000fea0000300000 */
.L_x_37:
[----:B------:R-:W-:Y:S04]  /*2030*/  BSSY.RECONVERGENT B0, `(.L_x_38) ;  /* 0x0000003000007945 */ /* 0x000fe80003800200 */
[----:B------:R-:W-:Y:S05]  /*2040*/  @P3 BRA `(.L_x_39) ;  /* 0x0000000000043947 */ /* 0x000fea0003800000 */
[----:B------:R-:W-:Y:S05]  /*2050*/  BPT.TRAP 0x1 ;  /* 0x000000040000795c */ /* 0x000fea0000300000 */
.L_x_39:
[----:B------:R-:W-:Y:S05]  /*2060*/  BSYNC.RECONVERGENT B0 ;  /* 0x0000000000007941 */ /* 0x000fea0003800200 */
.L_x_38:
        /* <DEDUP_REMOVED lines=55> */
[----:B------:R4:W-:Y:S01]  /*23e0*/  UTMALDG.3D.MULTICAST [UR32], [UR4], UR16, desc[UR30] ;  /* 0x00001e20040073b4 */ /* 0x0009e20008011810 */
[----:B------:R-:W-:Y:S01]  /*23f0*/  UTMALDG.3D [UR24], [UR6], desc[UR30] ;  /* 0x00001e18060075b4 */ /* 0x000fe20008011000 */
[----:B------:R2:W-:Y:S01]  /*2400*/  UTMALDG.3D [UR8], [UR6], desc[UR30] ;  /* 0x00001e08060075b4 */ /* 0x0005e20008011000 */
[----:B----4-:R-:W-:-:S09]  /*2410*/  UIADD3 UR16, UPT, UPT, UR13, 0x22800, URZ ;  /* 0x000228000d107890 */ /* 0x010fd2000fffe0ff */
[----:B------:R4:W-:Y:S01]  /*2420*/  UTMALDG.3D [UR16], [UR6], desc[UR30] ;  /* 0x00001e10060075b4 */ /* 0x0009e20008011000 */
[----:B--2---:R-:W-:Y:S01]  /*2430*/  UIADD3 UR8, UPT, UPT, UR13, 0x24800, URZ ;  /* 0x000248000d087890 */ /* 0x004fe2000fffe0ff */
[----:B------:R-:W-:-:S08]  /*2440*/  UMOV UR10, UR34 ;  /* 0x00000022000a7c82 */ /* 0x000fd00008000000 */
[----:B------:R4:W-:Y:S02]  /*2450*/  UTMALDG.3D [UR8], [UR6], desc[UR30] ;  /* 0x00001e08060075b4 */ /* 0x0009e40008011000 */
[----:B----4-:R-:W-:Y:S01]  /*2460*/  NOP ;  /* 0x0000000000007918 */ /* 0x010fe20000000000 */
.L_x_41:
[----:B------:R-:W-:Y:S05]  /*2470*/  BSYNC.RECONVERGENT B0 ;  /* 0x0000000000007941 */ /* 0x000fea0003800200 */
.L_x_40:
[----:B------:R-:W-:Y:S01]  /*2480*/  UIADD3 UR15, UPT, UPT, UR15, 0x1, URZ ;  /* 0x000000010f0f7890 */ /* 0x000fe2000fffe0ff */
[----:B------:R-:W-:-:S03]  /*2490*/  UMOV UR14, UR23 ;  /* 0x00000017000e7c82 */ /* 0x000fc60008000000 */
[----:B------:R-:W-:-:S09]  /*24a0*/  UISETP.NE.AND UP0, UPT, UR15, UR21, UPT ;  /* 0x000000150f00728c */ /* 0x000fd2000bf05270 */
[----:B------:R-:W-:Y:S05]  /*24b0*/  BRA.U UP0, `(.L_x_42) ;  /* 0xfffffff900b07547 */ /* 0x000fea000b83ffff */
.L_x_34:
[C---:B------:R-:W-:Y:S01]  /*24c0*/  LEA R3, R11.reuse, UR22, 0x3 ;  /* 0x000000160b037c11 */ /* 0x040fe2000f8e18ff */
[----:B------:R-:W-:Y:S01]  /*24d0*/  NOP ;  /* 0x0000000000007918 */ /* 0x000fe20000000000 */
[----:B-1----:R-:W-:Y:S02]  /*24e0*/  SHF.L.U32 R0, R10, 0x1f, RZ ;  /* 0x0000001f0a007819 */ /* 0x002fe400000006ff */
[----:B------:R-:W-:Y:S02]  /*24f0*/  LEA R4, R11, UR22, 0x4 ;  /* 0x000000160b047c11 */ /* 0x000fe4000f8e20ff */
[----:B------:R-:W1:Y:S02]  /*2500*/  SYNCS.PHASECHK.TRANS64.TRYWAIT P0, [R3+URZ+0x70], R0 ;  /* 0x00007000030075a7 */ /* 0x000e6400080011ff */
[----:B-1----:R-:W-:Y:S05]  /*2510*/  @!P0 BRA `(.L_x_43) ;  /* 0x0000005c002c8947 */ /* 0x002fea0003800000 */
.L_x_128:
[----:B------:R-:W4:Y:S01]  /*2520*/  LDS.128 R4, [R4+0x100] ;  /* 0x0001000004047984 */ /* 0x000f220000000c00 */
[----:B------:R-:W-:Y:S01]  /*2530*/  UISETP.GE.AND UP0, UPT, UR39, 0x1, UPT ;  /* 0x000000012700788c */ /* 0x000fe2000bf06270 */
[----:B------:R-:W-:Y:S01]  /*2540*/  @!PT LDS RZ, [RZ] ;  /* 0x00000000fffff984 */ /* 0x000fe20000000800 */
[----:B------:R-:W-:Y:S01]  /*2550*/  @!PT LDS RZ, [RZ] ;  /* 0x00000000fffff984 */ /* 0x000fe20000000800 */
[----:B------:R-:W-:Y:S01]  /*2560*/  @!PT LDS RZ, [RZ] ;  /* 0x00000000fffff984 */ /* 0x000fe20000000800 */
[----:B------:R-:W-:Y:S01]  /*2570*/  @!PT LDS RZ, [RZ] ;  /* 0x00000000fffff984 */ /* 0x000fe20000000800 */
[----:B------:R1:W-:Y:S06]  /*2580*/  MEMBAR.ALL.CTA ;  /* 0x0000000000007992 */ /* 0x0003ec0000008000 */
[----:B-1----:R-:W1:Y:S01]  /*2590*/  FENCE.VIEW.ASYNC.S ;  /* 0x00000000000073c6 */ /* 0x002e620000000000 */
[----:B----4-:R-:W-:-:S13]  /*25a0*/  LOP3.LUT P0, RZ, R6, 0x1, RZ, 0xc0, !PT ;  /* 0x0000000106ff7812 */ /* 0x010fda000780c0ff */
[----:B-1----:R-:W-:Y:S01]  /*25b0*/  VOTEU.ANY UP1, P0 ;  /* 0x0000000000ff7886 */ /* 0x002fe20000020100 */
[----:B------:R-:W-:-:S13]  /*25c0*/  PLOP3.LUT P0, PT, PT, PT, UP1, 0x80, 0x8 ;  /* 0x000000000008781c */ /* 0x000fda0003f0f018 */
[----:B------:R-:W-:Y:S02]  /*25d0*/  @P0 LOP3.LUT R0, R5, 0xffff, RZ, 0xc0, !PT ;  /* 0x0000ffff05000812 */ /* 0x000fe400078ec0ff */
[----:B--2---:R-:W-:Y:S02]  /*25e0*/  @P0 MOV R2, R4 ;  /* 0x0000000400020202 */ /* 0x004fe40000000f00 */
[----:B------:R-:W-:Y:S01]  /*25f0*/  @P0 R2UR UR5, R0 ;  /* 0x00000000000502ca */ /* 0x000fe200000e0000 */
[----:B------:R-:W-:Y:S01]  /*2600*/  VIADD R0, R3, 0x80 ;  /* 0x0000008003007836 */ /* 0x000fe20000000000 */
[----:B------:R-:W-:Y:S02]  /*2610*/  @P0 SHF.R.U32.HI R4, RZ, 0x10, R5 ;  /* 0x00000010ff040819 */ /* 0x000fe40000011605 */
[----:B------:R-:W-:Y:S02]  /*2620*/  @P0 R2UR UR6, R2 ;  /* 0x00000000020602ca */ /* 0x000fe400000e0000 */
[----:B------:R-:W-:-:S02]  /*2630*/  PRMT R0, RZ, 0x654, R0 ;  /* 0x00000654ff007816 */ /* 0x000fc40000000000 */
[----:B------:R-:W-:Y:S02]  /*2640*/  @P0 R2UR UR4, R4 ;  /* 0x00000000040402ca */ /* 0x000fe400000e0000 */
[----:B------:R1:W-:Y:S03]  /*2650*/  SYNCS.ARRIVE.TRANS64.RED.A1T0 RZ, [R0+URZ], RZ ;  /* 0x000000ff00ff79a7 */ /* 0x0003e600081004ff */
[----:B------:R-:W-:-:S04]  /*2660*/  @UP1 UMOV UR45, UR5 ;  /* 0x00000005002d1c82 */ /* 0x000fc80008000000 */
[----:B------:R-:W-:-:S04]  /*2670*/  @UP1 UMOV UR53, UR6 ;  /* 0x0000000600351c82 */ /* 0x000fc80008000000 */
[----:B------:R-:W-:Y:S01]  /*2680*/  @UP1 UMOV UR60, UR4 ;  /* 0x00000004003c1c82 */ /* 0x000fe20008000000 */
[----:B------:R-:W-:Y:S05]  /*2690*/  BRA.U !UP0, `(.L_x_44) ;  /* 0x0000000108d47547 */ /* 0x000fea000b800000 */
[----:B------:R-:W2:Y:S01]  /*26a0*/  LDCU.128 UR12, c[0x0][0xb10] ;  /* 0x00016200ff0c77ac */ /* 0x000ea20008000c00 */
[----:B------:R-:W4:Y:S01]  /*26b0*/  LDCU UR21, c[0x0][0xb20] ;  /* 0x00016400ff1577ac */ /* 0x000f220008000800 */
[----:B------:R-:W3:Y:S01]  /*26c0*/  LDCU UR20, c[0x0][0xb0c] ;  /* 0x00016180ff1477ac */ /* 0x000ee20008000800 */
[----:B------:R-:W1:Y:S01]  /*26d0*/  LDCU.64 UR8, c[0x0][0xb28] ;  /* 0x00016500ff0877ac */ /* 0x000e620008000a00 */
[----:B------:R-:W-:Y:S02]  /*26e0*/  UISETP.NE.AND UP3, UPT, UR39, 0x1, UPT ;  /* 0x000000012700788c */ /* 0x000fe4000bf65270 */
[----:B--2---:R-:W-:Y:S02]  /*26f0*/  UIMAD.WIDE.U32 UR6, UR55, UR15, URZ ;  /* 0x0000000f370672a5 */ /* 0x004fe4000f8e00ff */
[----:B------:R-:W-:Y:S02]  /*2700*/  UIMAD.WIDE.U32 UR4, UR61, UR12, URZ ;  /* 0x0000000c3d0472a5 */ /* 0x000fe4000f8e00ff */
[----:B------:R-:W-:-:S02]  /*2710*/  UISETP.NE.AND UP0, UPT, UR14, 0x1, UPT ;  /* 0x000000010e00788c */ /* 0x000fc4000bf05270 */
[----:B------:R-:W-:Y:S01]  /*2720*/  UIMAD.WIDE.U32 UR18, UR45, UR15, URZ ;  /* 0x0000000f2d1272a5 */ /* 0x000fe2000f8e00ff */
[----:B------:R-:W-:Y:S02]  /*2730*/  UMOV UR6, UR7 ;  /* 0x0000000700067c82 */ /* 0x000fe40008000000 */
[----:B------:R-:W-:Y:S01]  /*2740*/  UMOV UR4, UR5 ;  /* 0x0000000500047c82 */ /* 0x000fe20008000000 */
[----:B----4-:R-:W-:Y:S02]  /*2750*/  USHF.R.U32.HI UR6, URZ, UR21, UR6 ;  /* 0x00000015ff067299 */ /* 0x010fe40008011606 */
[----:B---3--:R-:W-:Y:S02]  /*2760*/  UISETP.NE.AND UP2, UPT, UR20, 0x1, UPT ;  /* 0x000000011400788c */ /* 0x008fe4000bf45270 */
[----:B------:R-:W-:Y:S02]  /*2770*/  USHF.R.U32.HI UR4, URZ, UR13, UR4 ;  /* 0x0000000dff047299 */ /* 0x000fe40008011604 */
[----:B------:R-:W-:-:S02]  /*2780*/  USEL UR5, UR55, UR6, !UP0 ;  /* 0x0000000637057287 */ /* 0x000fc4000c000000 */
[----:B------:R-:W-:Y:S02]  /*2790*/  USEL UR6, UR61, UR4, !UP2 ;  /* 0x000000043d067287 */ /* 0x000fe4000d000000 */
[----:B-1----:R-:W-:Y:S01]  /*27a0*/  UIMAD.WIDE.U32 UR10, UR5, UR8, URZ ;  /* 0x00000008050a72a5 */ /* 0x002fe2000f8e00ff */
[----:B------:R-:W-:Y:S01]  /*27b0*/  UMOV UR4, UR19 ;  /* 0x0000001300047c82 */ /* 0x000fe20008000000 */
[----:B------:R-:W-:Y:S02]  /*27c0*/  UIMAD.WIDE.U32 UR16, UR53, UR12, URZ ;  /* 0x0000000c351072a5 */ /* 0x000fe4000f8e00ff */
[----:B------:R-:W-:-:S03]  /*27d0*/  UIMAD.WIDE.U32 UR18, UR6, UR8, URZ ;  /* 0x00000008061272a5 */ /* 0x000fc6000f8e00ff */
[----:B------:R-:W-:Y:S01]  /*27e0*/  UMOV UR10, UR11 ;  /* 0x0000000b000a7c82 */ /* 0x000fe20008000000 */
[----:B------:R-:W-:Y:S02]  /*27f0*/  USHF.R.U32.HI UR4, URZ, UR21, UR4 ;  /* 0x00000015ff047299 */ /* 0x000fe40008011604 */
[----:B------:R-:W-:Y:S01]  /*2800*/  @UP3 USHF.R.U32.HI UR5, URZ, UR9, UR10 ;  /* 0x00000009ff053299 */ /* 0x000fe2000801160a */
[----:B------:R-:W-:Y:S01]  /*2810*/  UMOV UR16, UR17 ;  /* 0x0000001100107c82 */ /* 0x000fe20008000000 */
[----:B------:R-:W-:Y:S01]  /*2820*/  UMOV UR18, UR19 ;  /* 0x0000001300127c82 */ /* 0x000fe20008000000 */
[----:B------:R-:W-:Y:S02]  /*2830*/  USHF.R.U32.HI UR13, URZ, UR13, UR16 ;  /* 0x0000000dff0d7299 */ /* 0x000fe40008011610 */
[----:B------:R-:W-:Y:S02]  /*2840*/  USEL UR4, UR45, UR4, !UP0 ;  /* 0x000000042d047287 */ /* 0x000fe4000c000000 */
[----:B------:R-:W-:-:S02]  /*2850*/  @UP3 USHF.R.U32.HI UR6, URZ, UR9, UR18 ;  /* 0x00000009ff063299 */ /* 0x000fc40008011612 */
[----:B------:R-:W-:Y:S02]  /*2860*/  UIMAD UR7, UR39, UR5, URZ ;  /* 0x00000005270772a4 */ /* 0x000fe4000f8e02ff */
[----:B------:R-:W-:Y:S02]  /*2870*/  USEL UR5, UR53, UR13, !UP2 ;  /* 0x0000000d35057287 */ /* 0x000fe4000d000000 */
[----:B------:R-:W-:Y:S02]  /*2880*/  UIMAD UR10, UR39, UR6, URZ ;  /* 0x00000006270a72a4 */ /* 0x000fe4000f8e02ff */
[----:B------:R-:W-:Y:S02]  /*2890*/  UISETP.GE.AND UP0, UPT, UR4, UR7, UPT ;  /* 0x000000070400728c */ /* 0x000fe4000bf06270 */
[----:B------:R-:W-:Y:S02]  /*28a0*/  UIMAD.WIDE.U32 UR12, UR4, UR8, URZ ;  /* 0x00000008040c72a5 */ /* 0x000fe4000f8e00ff */
[----:B------:R-:W-:-:S02]  /*28b0*/  UISETP.GE.OR UP0, UPT, UR5, UR10, UP0 ;  /* 0x0000000a0500728c */ /* 0x000fc40008706670 */
        /* <DEDUP_REMOVED lines=19> */
.L_x_44:
[----:B------:R-:W2:Y:S02]  /*29f0*/  LDCU UR4, c[0x0][0xb30] ;  /* 0x00016600ff0477ac */ /* 0x000ea40008000800 */
[----:B--2---:R-:W-:-:S09]  /*2a00*/  UISETP.NE.AND UP0, UPT, UR4, 0x1, UPT ;  /* 0x000000010400788c */ /* 0x004fd2000bf05270 */
[----:B------:R-:W-:Y:S05]  /*2a10*/  BRA.U UP0, `(.L_x_45) ;  /* 0x0000000100447547 */ /* 0x000fea000b800000 */
[----:B------:R-:W2:Y:S01]  /*2a20*/  LDCU.128 UR8, c[0x0][0xb10] ;  /* 0x00016200ff0877ac */ /* 0x000ea20008000c00 */
[----:B------:R-:W4:Y:S01]  /*2a30*/  LDCU UR12, c[0x0][0xb0c] ;  /* 0x00016180ff0c77ac */ /* 0x000f220008000800 */
[----:B------:R-:W1:Y:S01]  /*2a40*/  LDCU UR13, c[0x0][0xb20] ;  /* 0x00016400ff0d77ac */ /* 0x000e620008000800 */
[----:B--2---:R-:W-:Y:S02]  /*2a50*/  UIMAD.WIDE.U32 UR6, UR53, UR8, URZ ;  /* 0x00000008350672a5 */ /* 0x004fe4000f8e00ff */
[----:B------:R-:W-:Y:S02]  /*2a60*/  UIMAD.WIDE.U32 UR4, UR45, UR11, URZ ;  /* 0x0000000b2d0472a5 */ /* 0x000fe4000f8e00ff */
[----:B----4-:R-:W-:Y:S02]  /*2a70*/  UISETP.NE.AND UP2, UPT, UR12, 0x1, UPT ;  /* 0x000000010c00788c */ /* 0x010fe4000bf45270 */
[----:B------:R-:W-:Y:S01]  /*2a80*/  UISETP.NE.AND UP0, UPT, UR10, 0x1, UPT ;  /* 0x000000010a00788c */ /* 0x000fe2000bf05270 */
[----:B------:R-:W-:-:S02]  /*2a90*/  UMOV UR6, UR7 ;  /* 0x0000000700067c82 */ /* 0x000fc40008000000 */
[----:B------:R-:W-:Y:S01]  /*2aa0*/  UMOV UR4, UR5 ;  /* 0x0000000500047c82 */ /* 0x000fe20008000000 */
[----:B------:R-:W-:Y:S02]  /*2ab0*/  USHF.R.U32.HI UR6, URZ, UR9, UR6 ;  /* 0x00000009ff067299 */ /* 0x000fe40008011606 */
[----:B-1----:R-:W-:Y:S02]  /*2ac0*/  USHF.R.U32.HI UR4, URZ, UR13, UR4 ;  /* 0x0000000dff047299 */ /* 0x002fe40008011604 */
[----:B------:R-:W-:Y:S02]  /*2ad0*/  USEL UR5, UR53, UR6, !UP2 ;  /* 0x0000000635057287 */ /* 0x000fe4000d000000 */
[----:B------:R-:W-:-:S04]  /*2ae0*/  USEL UR4, UR45, UR4, !UP0 ;  /* 0x000000042d047287 */ /* 0x000fc8000c000000 */
[----:B------:R-:W-:Y:S02]  /*2af0*/  UIADD3 UR6, UPT, UPT, UR5, -UR4, URZ ;  /* 0x8000000405067290 */ /* 0x000fe4000fffe0ff */
[----:B------:R-:W-:Y:S02]  /*2b00*/  UIADD3 UR4, UPT, UPT, -UR5, UR4, URZ ;  /* 0x0000000405047290 */ /* 0x000fe4000fffe1ff */
[----:B------:R-:W-:Y:S02]  /*2b10*/  UIMAD UR45, UR6, UR10, UR45 ;  /* 0x0000000a062d72a4 */ /* 0x000fe4000f8e022d */
[----:B------:R-:W-:-:S12]  /*2b20*/  UIMAD UR53, UR4, UR12, UR53 ;  /* 0x0000000c043572a4 */ /* 0x000fd8000f8e0235 */
.L_x_45:
[----:B------:R-:W-:Y:S01]  /*2b30*/  VIADD R11, R11, 0x1 ;  /* 0x000000010b0b7836 */ /* 0x000fe20000000000 */
[----:B------:R-:W-:Y:S02]  /*2b40*/  R2UR UR5, R56 ;  /* 0x00000000380572ca */ /* 0x000fe400000e0000 */
[----:B------:R-:W-:Y:S02]  /*2b50*/  R2UR UR4, R55 ;  /* 0x00000000370472ca */ /* 0x000fe400000e0000 */
[C---:B------:R-:W-:Y:S02]  /*2b60*/  ISETP.NE.AND P0, PT, R11.reuse, 0x2, PT ;  /* 0x000000020b00780c */ /* 0x040fe40003f05270 */
[----:B------:R-:W-:Y:S02]  /*2b70*/  PLOP3.LUT P2, PT, PT, PT, PT, 0x80, 0x8 ;  /* 0x000000000008781c */ /* 0x000fe40003f4f070 */
[----:B-1----:R-:W-:Y:S02]  /*2b80*/  SEL R0, RZ, 0x1, P0 ;  /* 0x00000001ff007807 */ /* 0x002fe40000000000 */
[----:B------:R-:W-:-:S02]  /*2b90*/  SEL R11, R11, RZ, P0 ;  /* 0x000000ff0b0b7207 */ /* 0x000fc40000000000 */
[----:B------:R-:W-:Y:S01]  /*2ba0*/  LOP3.LUT R10, R10, R0, RZ, 0x3c, !PT ;  /* 0x000000000a0a7212 */ /* 0x000fe200078e3cff */
[----:B------:R-:W-:Y:S02]  /*2bb0*/  UIADD3 UR25, UPT, UPT, UR53, UR5, URZ ;  /* 0x0000000535197290 */ /* 0x000fe4000fffe0ff */
[----:B------:R-:W-:Y:S01]  /*2bc0*/  UIADD3 UR27, UPT, UPT, UR45, UR4, URZ ;  /* 0x000000042d1b7290 */ /* 0x000fe2000fffe0ff */
[----:B------:R-:W-:Y:S11]  /*2bd0*/  BRA.U UP1, `(.L_x_46) ;  /* 0xffffffed01047547 */ /* 0x000ff6000b83ffff */
[----:B------:R-:W-:Y:S01]  /*2be0*/  UIADD3 UR22, UPT, UPT, UR22, 0x18, URZ ;  /* 0x0000001816167890 */ /* 0x000fe2000fffe0ff */
[----:B------:R-:W-:-:S03]  /*2bf0*/  SHF.L.U32 R2, R12, 0x1f, RZ ;  /* 0x0000001f0c027819 */ /* 0x000fc600000006ff */
[----:B------:R-:W-:-:S09]  /*2c00*/  ULEA UR4, UR23, UR22, 0x3 ;  /* 0x0000001617047291 */ /* 0x000fd2000f8e18ff */
[----:B------:R-:W1:Y:S02]  /*2c10*/  SYNCS.PHASECHK.TRANS64.TRYWAIT P0, [UR4], R2 ;  /* 0x00000002ff0075a7 */ /* 0x000e640008001104 */
[----:B-1----:R-:W-:Y:S05]  /*2c20*/  @!P0 BRA `(.L_x_47) ;  /* 0x00000054007c8947 */ /* 0x002fea0003800000 */
.L_x_130:
[----:B------:R-:W-:-:S04]  /*2c30*/  UIADD3 UR4, UPT, UPT, UR23, 0x1, URZ ;  /* 0x0000000117047890 */ /* 0x000fc8000fffe0ff */
[----:B------:R-:W-:-:S04]  /*2c40*/  UISETP.NE.AND UP0, UPT, UR4, 0x3, UPT ;  /* 0x000000030400788c */ /* 0x000fc8000bf05270 */
[----:B------:R-:W-:Y:S02]  /*2c50*/  USEL UR6, URZ, 0x1, UP0 ;  /* 0x00000001ff067887 */ /* 0x000fe40008000000 */
[----:B------:R-:W-:-:S04]  /*2c60*/  USEL UR4, UR4, URZ, UP0 ;  /* 0x000000ff04047287 */ /* 0x000fc80008000000 */
[----:B------:R-:W-:Y:S01]  /*2c70*/  ULEA UR5, UR4, UR22, 0x3 ;  /* 0x0000001604057291 */ /* 0x000fe2000f8e18ff */
[----:B------:R-:W-:-:S04]  /*2c80*/  LOP3.LUT R12, R12, UR6, RZ, 0x3c, !PT ;  /* 0x000000060c0c7c12 */ /* 0x000fc8000f8e3cff */
[----:B-1----:R-:W-:-:S04]  /*2c90*/  SHF.L.U32 R2, R12, 0x1f, RZ ;  /* 0x0000001f0c027819 */ /* 0x002fc800000006ff */
[----:B------:R-:W1:Y:S02]  /*2ca0*/  SYNCS.PHASECHK.TRANS64.TRYWAIT P0, [UR5], R2 ;  /* 0x00000002ff0075a7 */ /* 0x000e640008001105 */
[----:B-1----:R-:W-:Y:S05]  /*2cb0*/  @!P0 BRA `(.L_x_48) ;  /* 0x0000005400708947 */ /* 0x002fea0003800000 */
.L_x_132:
[----:B------:R-:W-:-:S04]  /*2cc0*/  UIADD3 UR4, UPT, UPT, UR4, 0x1, URZ ;  /* 0x0000000104047890 */ /* 0x000fc8000fffe0ff */
[----:B------:R-:W-:-:S04]  /*2cd0*/  UISETP.NE.AND UP0, UPT, UR4, 0x3, UPT ;  /* 0x000000030400788c */ /* 0x000fc8000bf05270 */
[----:B------:R-:W-:Y:S02]  /*2ce0*/  USEL UR5, URZ, 0x1, UP0 ;  /* 0x00000001ff057887 */ /* 0x000fe40008000000 */
[----:B------:R-:W-:-:S04]  /*2cf0*/  USEL UR4, UR4, URZ, UP0 ;  /* 0x000000ff04047287 */ /* 0x000fc80008000000 */
[----:B------:R-:W-:Y:S01]  /*2d00*/  ULEA UR4, UR4, UR22, 0x3 ;  /* 0x0000001604047291 */ /* 0x000fe2000f8e18ff */
[----:B-1----:R-:W-:-:S04]  /*2d10*/  LOP3.LUT R2, R12, UR5, RZ, 0x3c, !PT ;  /* 0x000000050c027c12 */ /* 0x002fc8000f8e3cff */
[----:B------:R-:W-:Y:S01]  /*2d20*/  SHF.L.U32 R2, R2, 0x1f, RZ ;  /* 0x0000001f02027819 */ /* 0x000fe200000006ff */
[----:B------:R-:W-:-:S07]  /*2d30*/  IMAD.U32 R0, RZ, RZ, UR4 ;  /* 0x00000004ff007e24 */ /* 0x000fce000f8e00ff */
.L_x_49:
[----:B-1----:R1:W2:Y:S02]  /*2d40*/  SYNCS.PHASECHK.TRANS64.TRYWAIT P0, [R0+URZ], R2 ;  /* 0x00000002000075a7 */ /* 0x0022a400080011ff */
[----:B--2---:R-:W-:Y:S05]  /*2d50*/  @!P0 NANOSLEEP.SYNCS 0x989680 ;  /* 0x009896800000895d */ /* 0x004fea0003900000 */
[----:B------:R-:W2:Y:S02]  /*2d60*/  @!P0 SYNCS.PHASECHK.TRANS64 P0, [R0+URZ], R2 ;  /* 0x00000002000085a7 */ /* 0x000ea400080010ff */
[----:B--2---:R-:W-:Y:S05]  /*2d70*/  @P0 EXIT ;  /* 0x000000000000094d */ /* 0x004fea0003800000 */
[----:B------:R-:W-:Y:S05]  /*2d80*/  BRA `(.L_x_49) ;  /* 0xfffffffc00ec7947 */ /* 0x000fea000383ffff */
.L_x_22:
[----:B------:R-:W-:-:S04]  /*2d90*/  UISETP.NE.AND UP0, UPT, UR54, URZ, UPT ;  /* 0x000000ff3600728c */ /* 0x000fc8000bf05270 */
[----:B------:R-:W-:-:S09]  /*2da0*/  UISETP.NE.OR UP0, UPT, UR22, 0x1, UP0 ;  /* 0x000000011600788c */ /* 0x000fd20008705670 */
[----:B------:R-:W-:Y:S05]  /*2db0*/  BRA.U UP0, `(.L_x_50) ;  /* 0x0000000500487547 */ /* 0x000fea000b800000 */
[----:B------:R-:W-:Y:S01]  /*2dc0*/  ISETP.GE.U32.AND P2, PT, R0, 0x2, PT ;  /* 0x000000020000780c */ /* 0x000fe20003f46070 */
[----:B------:R-:W-:Y:S01]  /*2dd0*/  IMAD.MOV.U32 R12, RZ, RZ, 0x1 ;  /* 0x00000001ff0c7424 */ /* 0x000fe200078e00ff */
[----:B------:R-:W-:Y:S02]  /*2de0*/  CS2R R10, SRZ ;  /* 0x00000000000a7805 */ /* 0x000fe4000001ff00 */
[----:B------:R-:W-:Y:S01]  /*2df0*/  CS2R R8, SRZ ;  /* 0x0000000000087805 */ /* 0x000fe2000001ff00 */
[----:B------:R-:W-:Y:S01]  /*2e00*/  UMOV UR6, 0x400 ;  /* 0x0000040000067882 */ /* 0x000fe20000000000 */
[----:B------:R-:W-:Y:S01]  /*2e10*/  UMOV UR5, URZ ;  /* 0x000000ff00057c82 */ /* 0x000fe20008000000 */
[----:B------:R-:W-:-:S12]  /*2e20*/  ULEA UR6, UR54, UR6, 0x18 ;  /* 0x0000000636067291 */ /* 0x000fd8000f8ec0ff */
.L_x_54:
[----:B------:R-:W-:Y:S02]  /*2e30*/  LEA R2, R8, UR6, 0x3 ;  /* 0x0000000608027c11 */ /* 0x000fe4000f8e18ff */
[----:B------:R-:W-:-:S03]  /*2e40*/  SHF.L.U32 R4, R9, 0x1f, RZ ;  /* 0x0000001f09047819 */ /* 0x000fc600000006ff */
[----:B------:R-:W-:Y:S01]  /*2e50*/  VIADD R5, R2, 0xe0 ;  /* 0x000000e002057836 */ /* 0x000fe20000000000 */
[----:B------:R-:W1:Y:S02]  /*2e60*/  SYNCS.PHASECHK.TRANS64.TRYWAIT P0, [R2+URZ+0xd0], R4 ;  /* 0x0000d004020075a7 */ /* 0x000e6400080011ff */
[----:B-1----:R-:W-:Y:S05]  /*2e70*/  @!P0 BRA `(.L_x_51) ;  /* 0x0000005400188947 */ /* 0x002fea0003800000 */
.L_x_133:
[----:B------:R-:W-:Y:S01]  /*2e80*/  ULEA UR4, UR5, UR6, 0x3 ;  /* 0x0000000605047291 */ /* 0x000fe2000f8e18ff */
[----:B-1----:R-:W-:Y:S01]  /*2e90*/  PRMT R2, RZ, 0x654, R5 ;  /* 0x00000654ff027816 */ /* 0x002fe20000000005 */
[----:B------:R-:W-:Y:S01]  /*2ea0*/  @!P2 IMAD.MOV.U32 R4, RZ, RZ, 0x10 ;  /* 0x00000010ff04a424 */ /* 0x000fe200078e00ff */
[----:B------:R-:W-:Y:S01]  /*2eb0*/  SHF.L.U32 R5, R12, 0x1f, RZ ;  /* 0x0000001f0c057819 */ /* 0x000fe200000006ff */
[----:B------:R-:W-:Y:S01]  /*2ec0*/  UIADD3 UR7, UPT, UPT, UR4, 0x70, URZ ;  /* 0x0000007004077890 */ /* 0x000fe2000fffe0ff */
[----:B------:R1:W-:Y:S05]  /*2ed0*/  SYNCS.ARRIVE.TRANS64.RED.A1T0 RZ, [R2+URZ], RZ ;  /* 0x000000ff02ff79a7 */ /* 0x0003ea00081004ff */
[----:B------:R-:W-:Y:S01]  /*2ee0*/  IMAD.U32 R6, RZ, RZ, UR7 ;  /* 0x00000007ff067e24 */ /* 0x000fe2000f8e00ff */
[----:B------:R-:W2:Y:S04]  /*2ef0*/  SYNCS.PHASECHK.TRANS64.TRYWAIT P0, [UR4+0x80], R5 ;  /* 0x00008005ff0075a7 */ /* 0x000ea80008001104 */
[----:B------:R-:W-:Y:S01]  /*2f00*/  PRMT R6, R0, 0x654, R6 ;  /* 0x0000065400067816 */ /* 0x000fe20000000006 */
[----:B-12---:R-:W-:Y:S06]  /*2f10*/  @!P0 BRA `(.L_x_52) ;  /* 0x0000005400048947 */ /* 0x006fec0003800000 */
.L_x_135:
[----:B------:R-:W-:Y:S01]  /*2f20*/  ULEA UR8, UR5, UR6, 0x4 ;  /* 0x0000000605087291 */ /* 0x000fe2000f8e20ff */
[----:B------:R-:W-:Y:S01]  /*2f30*/  SEL R3, R6, R3, !P2 ;  /* 0x0000000306037207 */ /* 0x000fe20005000000 */
[----:B------:R-:W-:Y:S01]  /*2f40*/  UIADD3 UR9, UPT, UPT, UR4, 0x70, URZ ;  /* 0x0000007004097890 */ /* 0x000fe2000fffe0ff */
[----:B-1----:R-:W-:Y:S01]  /*2f50*/  LEA R2, R11, UR6, 0x3 ;  /* 0x000000060b027c11 */ /* 0x002fe2000f8e18ff */
[----:B------:R-:W-:Y:S01]  /*2f60*/  UIADD3 UR8, UPT, UPT, UR8, 0x100, URZ ;  /* 0x0000010008087890 */ /* 0x000fe2000fffe0ff */
[----:B------:R1:W-:Y:S01]  /*2f70*/  @!P2 SYNCS.ARRIVE.TRANS64.RED RZ, [R3+URZ], R4 ;  /* 0x0000000403ffa9a7 */ /* 0x0003e200080004ff */
[----:B------:R-:W-:Y:S01]  /*2f80*/  UIADD3 UR4, UPT, UPT, UR5, 0x1, URZ ;  /* 0x0000000105047890 */ /* 0x000fe2000fffe0ff */
[----:B------:R-:W-:-:S03]  /*2f90*/  VIADD R8, R8, 0x1 ;  /* 0x0000000108087836 */ /* 0x000fc60000000000 */
[----:B------:R-:W-:Y:S02]  /*2fa0*/  UISETP.NE.AND UP0, UPT, UR4, 0x2, UPT ;  /* 0x000000020400788c */ /* 0x000fe4000bf05270 */
[----:B------:R-:W-:Y:S01]  /*2fb0*/  ISETP.NE.AND P0, PT, R8, 0x2, PT ;  /* 0x000000020800780c */ /* 0x000fe20003f05270 */
[----:B------:R-:W-:Y:S06]  /*2fc0*/  UGETNEXTWORKID.BROADCAST [UR8], [UR9] ;  /* 0x00000000080073ca */ /* 0x000fec0008000100 */
[----:B------:R-:W-:Y:S02]  /*2fd0*/  USEL UR7, URZ, 0x1, UP0 ;  /* 0x00000001ff077887 */ /* 0x000fe40008000000 */
[----:B------:R-:W-:-:S04]  /*2fe0*/  USEL UR5, UR4, URZ, UP0 ;  /* 0x000000ff04057287 */ /* 0x000fc80008000000 */
[----:B------:R-:W-:Y:S02]  /*2ff0*/  LOP3.LUT R12, R12, UR7, RZ, 0x3c, !PT ;  /* 0x000000070c0c7c12 */ /* 0x000fe4000f8e3cff */
[----:B-1----:R-:W-:-:S04]  /*3000*/  SHF.L.U32 R4, R10, 0x1f, RZ ;  /* 0x0000001f0a047819 */ /* 0x002fc800000006ff */
[----:B------:R-:W1:Y:S02]  /*3010*/  SYNCS.PHASECHK.TRANS64.TRYWAIT P1, [R2+URZ+0x70], R4 ;  /* 0x00007004020075a7 */ /* 0x000e6400080211ff */
[----:B-1----:R-:W-:Y:S05]  /*3020*/  @!P1 BRA `(.L_x_53) ;  /* 0x0000005000d89947 */ /* 0x002fea0003800000 */
.L_x_136:
[C---:B-1----:R-:W-:Y:S01]  /*3030*/  LEA R4, R11.reuse, UR6, 0x4 ;  /* 0x000000060b047c11 */ /* 0x042fe2000f8e20ff */
[----:B------:R-:W-:Y:S01]  /*3040*/  VIADD R2, R2, 0x80 ;  /* 0x0000008002027836 */ /* 0x000fe20000000000 */
[----:B------:R-:W-:Y:S01]  /*3050*/  SEL R8, R8, RZ, P0 ;  /* 0x000000ff08087207 */ /* 0x000fe20000000000 */
[----:B------:R-:W-:-:S03]  /*3060*/  VIADD R11, R11, 0x1 ;  /* 0x000000010b0b7836 */ /* 0x000fc60000000000 */
[----:B------:R-:W1:Y:S01]  /*3070*/  LDS.128 R4, [R4+0x100] ;  /* 0x0001000004047984 */ /* 0x000e620000000c00 */
[----:B------:R-:W-:Y:S02]  /*3080*/  PRMT R2, RZ, 0x654, R2 ;  /* 0x00000654ff027816 */ /* 0x000fe40000000002 */
[C---:B------:R-:W-:Y:S01]  /*3090*/  ISETP.NE.AND P1, PT, R11.reuse, 0x2, PT ;  /* 0x000000020b00780c */ /* 0x040fe20003f25270 */
[----:B------:R-:W-:Y:S01]  /*30a0*/  @!PT LDS RZ, [RZ] ;  /* 0x00000000fffff984 */ /* 0x000fe20000000800 */
[----:B------:R-:W-:Y:S01]  /*30b0*/  @!PT LDS RZ, [RZ] ;  /* 0x00000000fffff984 */ /* 0x000fe20000000800 */
[----:B------:R-:W-:Y:S01]  /*30c0*/  @!PT LDS RZ, [RZ] ;  /* 0x00000000fffff984 */ /* 0x000fe20000000800 */
[----:B------:R-:W-:Y:S01]  /*30d0*/  @!PT LDS RZ, [RZ] ;  /* 0x00000000fffff984 */ /* 0x000fe20000000800 */
[----:B------:R2:W-:Y:S06]  /*30e0*/  MEMBAR.ALL.CTA ;  /* 0x0000000000007992 */ /* 0x0005ec0000008000 */
[----:B--2---:R-:W2:Y:S01]  /*30f0*/  FENCE.VIEW.ASYNC.S ;  /* 0x00000000000073c6 */ /* 0x004ea20000000000 */
[----:B------:R-:W-:Y:S01]  /*3100*/  SEL R11, R11, RZ, P1 ;  /* 0x000000ff0b0b7207 */ /* 0x000fe20000800000 */
[----:B--2---:R2:W-:Y:S01]  /*3110*/  SYNCS.ARRIVE.TRANS64.RED.A1T0 RZ, [R2+URZ], RZ ;  /* 0x000000ff02ff79a7 */ /* 0x0045e200081004ff */
[----:B-1----:R-:W-:-:S02]  /*3120*/  LOP3.LUT P3, RZ, R6, 0x1, RZ, 0xc0, !PT ;  /* 0x0000000106ff7812 */ /* 0x002fc4000786c0ff */
[----:B------:R-:W-:-:S04]  /*3130*/  SEL R4, RZ, 0x1, P1 ;  /* 0x00000001ff047807 */ /* 0x000fc80000800000 */
[----:B------:R-:W-:Y:S02]  /*3140*/  LOP3.LUT R10, R10, R4, RZ, 0x3c, !PT ;  /* 0x000000040a0a7212 */ /* 0x000fe400078e3cff */
[----:B--2---:R-:W-:-:S04]  /*3150*/  SEL R2, RZ, 0x1, P0 ;  /* 0x00000001ff027807 */ /* 0x004fc80000000000 */
[----:B------:R-:W-:Y:S01]  /*3160*/  LOP3.LUT R9, R9, R2, RZ, 0x3c, !PT ;  /* 0x0000000209097212 */ /* 0x000fe200078e3cff */
[----:B------:R-:W-:Y:S06]  /*3170*/  @P3 BRA `(.L_x_54) ;  /* 0xfffffffc002c3947 */ /* 0x000fec000383ffff */
[----:B------:R-:W-:Y:S01]  /*3180*/  ULEA UR4, UR5, UR6, 0x3 ;  /* 0x0000000605047291 */ /* 0x000fe2000f8e18ff */
[----:B------:R-:W-:-:S08]  /*3190*/  SHF.L.U32 R2, R12, 0x1f, RZ ;  /* 0x0000001f0c027819 */ /* 0x000fd000000006ff */
[----:B------:R-:W1:Y:S02]  /*31a0*/  SYNCS.PHASECHK.TRANS64 P0, [UR4+0x80], R2 ;  /* 0x00008002ff0075a7 */ /* 0x000e640008001004 */
[----:B-1----:R-:W-:Y:S05]  /*31b0*/  @P0 BRA `(.L_x_55) ;  /* 0x0000000000080947 */ /* 0x002fea0003800000 */
[----:B------:R-:W1:Y:S02]  /*31c0*/  SYNCS.PHASECHK.TRANS64.TRYWAIT P0, [UR4+0x80], R2 ;  /* 0x00008002ff0075a7 */ /* 0x000e640008001104 */
[----:B-1----:R-:W-:Y:S05]  /*31d0*/  @!P0 BRA `(.L_x_56) ;  /* 0x0000005000808947 */ /* 0x002fea0003800000 */
.L_x_55:
[----:B------:R-:W-:-:S04]  /*31e0*/  UIADD3 UR7, UPT, UPT, UR5, 0x1, URZ ;  /* 0x0000000105077890 */ /* 0x000fc8000fffe0ff */
[----:B------:R-:W-:-:S04]  /*31f0*/  UISETP.NE.AND UP0, UPT, UR7, 0x2, UPT ;  /* 0x000000020700788c */ /* 0x000fc8000bf05270 */
[----:B------:R-:W-:Y:S02]  /*3200*/  USEL UR8, URZ, 0x1, UP0 ;  /* 0x00000001ff087887 */ /* 0x000fe40008000000 */
[----:B------:R-:W-:-:S04]  /*3210*/  USEL UR7, UR7, URZ, UP0 ;  /* 0x000000ff07077287 */ /* 0x000fc80008000000 */
[----:B------:R-:W-:Y:S01]  /*3220*/  ULEA UR7, UR7, UR6, 0x3 ;  /* 0x0000000607077291 */ /* 0x000fe2000f8e18ff */
[----:B-1----:R-:W-:-:S04]  /*3230*/  LOP3.LUT R2, R12, UR8, RZ, 0x3c, !PT ;  /* 0x000000080c027c12 */ /* 0x002fc8000f8e3cff */
[----:B------:R-:W-:-:S04]  /*3240*/  SHF.L.U32 R0, R2, 0x1f, RZ ;  /* 0x0000001f02007819 */ /* 0x000fc800000006ff */
[----:B------:R-:W1:Y:S02]  /*3250*/  SYNCS.PHASECHK.TRANS64 P0, [UR7+0x80], R0 ;  /* 0x00008000ff0075a7 */ /* 0x000e640008001007 */
[----:B-1----:R-:W-:Y:S05]  /*3260*/  @P0 EXIT ;  /* 0x000000000000094d */ /* 0x002fea0003800000 */
[----:B------:R-:W-:Y:S02]  /*3270*/  SHF.L.U32 R2, R2, 0x1f, RZ ;  /* 0x0000001f02027819 */ /* 0x000fe400000006ff */
[----:B------:R-:W-:-:S07]  /*3280*/  MOV R0, UR7 ;  /* 0x0000000700007c02 */ /* 0x000fce0008000f00 */
.L_x_57:
[----:B-1----:R1:W2:Y:S02]  /*3290*/  SYNCS.PHASECHK.TRANS64.TRYWAIT P0, [R0+URZ+0x80], R2 ;  /* 0x00008002000075a7 */ /* 0x0022a400080011ff */
[----:B--2---:R-:W-:Y:S05]  /*32a0*/  @!P0 NANOSLEEP.SYNCS 0x989680 ;  /* 0x009896800000895d */ /* 0x004fea0003900000 */
[----:B------:R-:W2:Y:S02]  /*32b0*/  @!P0 SYNCS.PHASECHK.TRANS64 P0, [R0+URZ+0x80], R2 ;  /* 0x00008002000085a7 */ /* 0x000ea400080010ff */
[----:B--2---:R-:W-:Y:S05]  /*32c0*/  @P0 EXIT ;  /* 0x000000000000094d */ /* 0x004fea0003800000 */
[----:B------:R-:W-:Y:S05]  /*32d0*/  BRA `(.L_x_57) ;  /* 0xfffffffc00ec7947 */ /* 0x000fea000383ffff */
.L_x_50:
[----:B------:R-:W-:Y:S05]  /*32e0*/  BRA.U UP4, `(.L_x_58) ;  /* 0x0000001504047547 */ /* 0x000fea000b800000 */
[----:B------:R-:W-:Y:S01]  /*32f0*/  UMOV UR4, 0x40 ;  /* 0x0000004000047882 */ /* 0x000fe20000000000 */
[----:B------:R-:W-:Y:S01]  /*3300*/  NOP ;  /* 0x0000000000007918 */ /* 0x000fe20000000000 */
[----:B------:R-:W-:Y:S01]  /*3310*/  ULEA UR5, UR54, UR4, 0x18 ;  /* 0x0000000436057291 */ /* 0x000fe2000f8ec0ff */
[----:B------:R-:W-:Y:S02]  /*3320*/  UMOV UR6, 0x400 ;  /* 0x0000040000067882 */ /* 0x000fe40000000000 */
[----:B------:R-:W-:-:S06]  /*3330*/  ULEA UR6, UR54, UR6, 0x18 ;  /* 0x0000000636067291 */ /* 0x000fcc000f8ec0ff */
[----:B------:R-:W1:Y:S02]  /*3340*/  LDS.U8 R0, [UR5+0x1c] ;  /* 0x00001c05ff007984 */ /* 0x000e640008000000 */
[----:B-1----:R-:W-:-:S13]  /*3350*/  ISETP.NE.AND P0, PT, R0, RZ, PT ;  /* 0x000000ff0000720c */ /* 0x002fda0003f05270 */
[----:B------:R-:W-:Y:S05]  /*3360*/  @P0 BRA `(.L_x_59) ;  /* 0x0000000000580947 */ /* 0x000fea0003800000 */
[----:B------:R-:W-:-:S13]  /*3370*/  ELECT P0, URZ, PT ;  /* 0x0000000000ff782f */ /* 0x000fda0003800000 */
[----:B------:R-:W-:Y:S05]  /*3380*/  @!P0 BRA `(.L_x_60) ;  /* 0x0000000000608947 */ /* 0x000fea0003800000 */
[----:B------:R-:W-:Y:S01]  /*3390*/  UMOV UR4, 0x10 ;  /* 0x0000001000047882 */ /* 0x000fe20000000000 */
[----:B------:R-:W-:Y:S01]  /*33a0*/  HFMA2 R0, -RZ, RZ, 0, 5.9604644775390625e-08 ;  /* 0x00000001ff007431 */ /* 0x000fe200000001ff */
[----:B------:R-:W-:-:S03]  /*33b0*/  MOV R3, 0xffff ;  /* 0x0000ffff00037802 */ /* 0x000fc60000000f00 */
[----:B------:R-:W-:Y:S04]  /*33c0*/  DEPBAR.LE SB1, 0x36 ;  /* 0x00009d800000791a */ /* 0x000fe80000000000 */
[----:B------:R-:W1:Y:S02]  /*33d0*/  UTCATOMSWS.FIND_AND_SET.ALIGN UP0, UR4, UR4 ;  /* 0x00000004000475e3 */ /* 0x000e640008000800 */
[----:B-1----:R-:W-:Y:S01]  /*33e0*/  MOV R4, UR4 ;  /* 0x0000000400047c02 */ /* 0x002fe20008000f00 */
[----:B------:R-:W-:Y:S06]  /*33f0*/  BRA.U UP0, `(.L_x_61) ;  /* 0x0000000100187547 */ /* 0x000fec000b800000 */
.L_x_62:
[----:B------:R-:W-:Y:S05]  /*3400*/  NANOSLEEP 0x64 ;  /* 0x000000640000795d */ /* 0x000fea0003800000 */
[----:B------:R-:W-:-:S05]  /*3410*/  UMOV UR4, 0x10 ;  /* 0x0000001000047882 */ /* 0x000fca0000000000 */
[----:B------:R-:W-:Y:S04]  /*3420*/  DEPBAR.LE SB1, 0x36 ;  /* 0x00009d800000791a */ /* 0x000fe80000000000 */
[----:B------:R-:W1:Y:S02]  /*3430*/  UTCATOMSWS.FIND_AND_SET.ALIGN UP0, UR4, UR4 ;  /* 0x00000004000475e3 */ /* 0x000e640008000800 */
[----:B-1----:R-:W-:Y:S01]  /*3440*/  MOV R4, UR4 ;  /* 0x0000000400047c02 */ /* 0x002fe20008000f00 */
[----:B------:R-:W-:Y:S05]  /*3450*/  BRA.U !UP0, `(.L_x_62) ;  /* 0xfffffffd08e87547 */ /* 0x000fea000b83ffff */
.L_x_61:
[-C--:B------:R-:W-:Y:S02]  /*3460*/  SHF.L.U32 R3, R3, R4.reuse, RZ ;  /* 0x0000000403037219 */ /* 0x080fe400000006ff */
[----:B------:R-:W-:Y:S01]  /*3470*/  SHF.L.U32 R0, R0, R4, RZ ;  /* 0x0000000400007219 */ /* 0x000fe200000006ff */
[----:B------:R-:W-:Y:S02]  /*3480*/  IMAD.SHL.U32 R4, R4, 0x20, RZ ;  /* 0x0000002004047824 */ /* 0x000fe400078e00ff */
[----:B------:R1:W-:Y:S04]  /*3490*/  ATOMS.OR RZ, [UR5+0x14], R3 ;  /* 0x00001403ffff798c */ /* 0x0003e8000b000005 */
[----:B------:R1:W-:Y:S04]  /*34a0*/  ATOMS.OR RZ, [UR5+0x18], R0 ;  /* 0x00001800ffff798c */ /* 0x0003e8000b000005 */
[----:B------:R1:W-:Y:S01]  /*34b0*/  STS [UR6+0x120], R4 ;  /* 0x00012004ff007988 */ /* 0x0003e20008000806 */
[----:B------:R-:W-:Y:S05]  /*34c0*/  BRA `(.L_x_60) ;  /* 0x0000000000107947 */ /* 0x000fea0003800000 */
.L_x_59:
[----:B------:R-:W-:Y:S02]  /*34d0*/  MOV R0, 0xffffffff ;  /* 0xffffffff00007802 */ /* 0x000fe40000000f00 */
[----:B------:R-:W-:-:S03]  /*34e0*/  MOV R4, 0x3510 ;  /* 0x0000351000047802 */ /* 0x000fc60000000f00 */
[----:B------:R1:W-:Y:S04]  /*34f0*/  STS [UR6+0x120], R0 ;  /* 0x00012000ff007988 */ /* 0x0003e80008000806 */
[----:B-1---5:R-:W-:Y:S05]  /*3500*/  CALL.REL.NOINC `($__internal_1_$__cuda_sm10x_tcgen05_guardrail_trap_phase_invalid_during_alloc) ;  /* 0x00000054005c7944 */ /* 0x022fea0003c00000 */
.L_x_60:
[----:B------:R-:W-:Y:S05]  /*3510*/  WARPSYNC.ALL ;  /* 0x0000000000007948 */ /* 0x000fea0003800000 */
[----:B------:R-:W2:Y:S01]  /*3520*/  S2UR UR4, SR_CgaCtaId ;  /* 0x00000000000479c3 */ /* 0x000ea20000008800 */
[----:B------:R-:W-:Y:S01]  /*3530*/  UMOV UR71, 0x400 ;  /* 0x0000040000477882 */ /* 0x000fe20000000000 */
[----:B------:R-:W-:-:S06]  /*3540*/  NOP ;  /* 0x0000000000007918 */ /* 0x000fcc0000000000 */
[----:B------:R-:W-:Y:S06]  /*3550*/  BAR.ARV 0x6, 0xa0 ;  /* 0x0182800000007b1d */ /* 0x000fec0000002000 */
[----:B------:R-:W3:Y:S01]  /*3560*/  LDCU UR7, c[0x0][0x38c] ;  /* 0x00007180ff0777ac */ /* 0x000ee20008000800 */
[----:B------:R-:W-:Y:S01]  /*3570*/  LOP3.LUT R2, R2, 0xffff, RZ, 0xc0, !PT ;  /* 0x0000ffff02027812 */ /* 0x000fe200078ec0ff */
[----:B------:R-:W-:Y:S01]  /*3580*/  HFMA2 R11, -RZ, RZ, 0, 5.9604644775390625e-08 ;  /* 0x00000001ff0b7431 */ /* 0x000fe200000001ff */
[----:B------:R-:W-:Y:S01]  /*3590*/  MOV R10, RZ ;  /* 0x000000ff000a7202 */ /* 0x000fe20000000f00 */
[----:B------:R-:W4:Y:S01]  /*35a0*/  LDCU UR8, c[0x0][0x38c] ;  /* 0x00007180ff0877ac */ /* 0x000f220008000800 */
[----:B------:R-:W-:-:S02]  /*35b0*/  R2UR UR72, R2 ;  /* 0x00000000024872ca */ /* 0x000fc400000e0000 */
[----:B------:R-:W-:Y:S01]  /*35c0*/  CS2R R8, SRZ ;  /* 0x0000000000087805 */ /* 0x000fe2000001ff00 */
[----:B------:R-:W-:Y:S01]  /*35d0*/  UMOV UR75, URZ ;  /* 0x000000ff004b7c82 */ /* 0x000fe20008000000 */
[----:B------:R-:W-:Y:S01]  /*35e0*/  UMOV UR9, URZ ;  /* 0x000000ff00097c82 */ /* 0x000fe20008000000 */
[----:B--2---:R-:W-:Y:S01]  /*35f0*/  ULEA UR71, UR4, UR71, 0x18 ;  /* 0x0000004704477291 */ /* 0x004fe2000f8ec0ff */
[----:B------:R-:W-:Y:S01]  /*3600*/  UMOV UR76, 0x0 ;  /* 0x00000000004c7882 */ /* 0x000fe20000000000 */
[----:B------:R-:W-:Y:S02]  /*3610*/  UMOV UR77, 0x4100910 ;  /* 0x04100910004d7882 */ /* 0x000fe40000000000 */
[----:B------:R-:W-:Y:S02]  /*3620*/  UIADD3 UR6, UPT, UPT, UR71, 0x6800, URZ ;  /* 0x0000680047067890 */ /* 0x000fe4000fffe0ff */
[----:B------:R-:W-:Y:S02]  /*3630*/  UIADD3 UR5, UPT, UPT, UR71, 0x1e800, URZ ;  /* 0x0001e80047057890 */ /* 0x000fe4000fffe0ff */
[----:B---3--:R-:W-:Y:S01]  /*3640*/  UIADD3 UR7, UPT, UPT, UR7, 0x7f, URZ ;  /* 0x0000007f07077890 */ /* 0x008fe2000fffe0ff */
[----:B-1----:R-:W1:Y:S01]  /*3650*/  LDS R0, [UR71+0x120] ;  /* 0x00012047ff007984 */ /* 0x002e620008000800 */
[----:B------:R-:W-:-:S02]  /*3660*/  USHF.R.U32.HI UR6, URZ, 0x4, UR6 ;  /* 0x00000004ff067899 */ /* 0x000fc40008011606 */
[----:B------:R-:W-:Y:S02]  /*3670*/  USHF.R.S32.HI UR4, URZ, 0x1f, UR7 ;  /* 0x0000001fff047899 */ /* 0x000fe40008011407 */
[----:B------:R-:W-:Y:S02]  /*3680*/  USHF.R.U32.HI UR5, URZ, 0x4, UR5 ;  /* 0x00000004ff057899 */ /* 0x000fe40008011605 */
[----:B------:R-:W-:Y:S02]  /*3690*/  ULEA.HI UR4, UR4, UR7, URZ, 0x7 ;  /* 0x0000000704047291 */ /* 0x000fe4000f8f38ff */
[----:B------:R-:W-:Y:S02]  /*36a0*/  ULOP3.LUT UR6, UR6, 0x3fff, URZ, 0xc0, !UPT ;  /* 0x00003fff06067892 */ /* 0x000fe4000f8ec0ff */
[----:B------:R-:W-:Y:S02]  /*36b0*/  USHF.R.S32.HI UR10, URZ, 0x7, UR4 ;  /* 0x00000007ff0a7899 */ /* 0x000fe40008011404 */
[----:B------:R-:W-:-:S02]  /*36c0*/  ULOP3.LUT UR5, UR5, 0x3fff, URZ, 0xc0, !UPT ;  /* 0x00003fff05057892 */ /* 0x000fc4000f8ec0ff */
[----:B------:R-:W-:Y:S02]  /*36d0*/  UISETP.LT.AND UP0, UPT, UR10, 0x1, UPT ;  /* 0x000000010a00788c */ /* 0x000fe4000bf01270 */
[----:B------:R-:W-:Y:S01]  /*36e0*/  IMAD.U32 R12, RZ, RZ, UR10 ;  /* 0x0000000aff0c7e24 */ /* 0x000fe2000f8e00ff */
[----:B------:R-:W-:Y:S02]  /*36f0*/  ULOP3.LUT UR73, UR6, 0x10000, URZ, 0xfc, !UPT ;  /* 0x0001000006497892 */ /* 0x000fe4000f8efcff */
[----:B------:R-:W-:Y:S02]  /*3700*/  USEL UR4, UR10, 0x1, !UP0 ;  /* 0x000000010a047887 */ /* 0x000fe4000c000000 */
[----:B------:R-:W-:Y:S02]  /*3710*/  ULOP3.LUT UR74, UR5, 0x10000, URZ, 0xfc, !UPT ;  /* 0x00010000054a7892 */ /* 0x000fe4000f8efcff */
[----:B------:R-:W-:Y:S02]  /*3720*/  UIADD3 UR4, UPT, UPT, -UR4, URZ, URZ ;  /* 0x000000ff04047290 */ /* 0x000fe4000fffe1ff */
[----:B----4-:R-:W-:-:S04]  /*3730*/  UISETP.GE.AND UP4, UPT, UR8, 0x1, UPT ;  /* 0x000000010800788c */ /* 0x010fc8000bf86270 */
[----:B------:R-:W-:Y:S01]  /*3740*/  IMAD.U32 R14, RZ, RZ, UR4 ;  /* 0x00000004ff0e7e24 */ /* 0x000fe2000f8e00ff */
[----:B-1----:R-:W-:-:S13]  /*3750*/  R2UR UR7, R0 ;  /* 0x00000000000772ca */ /* 0x002fda00000e0000 */
[----:B------:R-:W-:-:S07]  /*3760*/  IMAD.U32 R15, RZ, RZ, UR7 ;  /* 0x00000007ff0f7e24 */ /* 0x000fce000f8e00ff */
.L_x_69:
[----:B------:R-:W-:Y:S02]  /*3770*/  LEA R0, R10, UR71, 0x3 ;  /* 0x000000470a007c11 */ /* 0x000fe4000f8e18ff */
[----:B------:R-:W-:Y:S02]  /*3780*/  SHF.L.U32 R2, R9, 0x1f, RZ ;  /* 0x0000001f09027819 */ /* 0x000fe400000006ff */
[----:B------:R-:W-:Y:S01]  /*3790*/  PLOP3.LUT P0, PT, PT, PT, UP4, 0x80, 0x8 ;  /* 0x000000000008781c */ /* 0x000fe20003f0f048 */
[----:B------:R-:W-:Y:S01]  /*37a0*/  VIADD R3, R0, 0x80 ;  /* 0x0000008000037836 */ /* 0x000fe20000000000 */
[----:B-1----:R-:W1:Y:S02]  /*37b0*/  SYNCS.PHASECHK.TRANS64.TRYWAIT P1, [R0+URZ+0x70], R2 ;  /* 0x00007002000075a7 */ /* 0x002e6400080211ff */
[----:B-1----:R-:W-:Y:S09]  /*37c0*/  @!P1 BRA `(.L_x_63) ;  /* 0x0000004c001c9947 */ /* 0x002ff20003800000 */
.L_x_138:
[----:B------:R-:W-:Y:S01]  /*37d0*/  LEA R4, R10, UR71, 0x4 ;  /* 0x000000470a047c11 */ /* 0x000fe2000f8e20ff */
[----:B------:R-:W-:Y:S01]  /*37e0*/  @UP4 ULEA UR4, UR9, UR71, 0x3 ;  /* 0x0000004709044291 */ /* 0x000fe2000f8e18ff */
[----:B------:R-:W-:Y:S01]  /*37f0*/  PLOP3.LUT P2, PT, PT, PT, PT, 0x80, 0x8 ;  /* 0x000000000008781c */ /* 0x000fe20003f4f070 */
[----:B------:R-:W-:Y:S01]  /*3800*/  ULEA UR5, UR75, UR71, 0x3 ;  /* 0x000000474b057291 */ /* 0x000fe2000f8e18ff */
[----:B------:R-:W-:Y:S02]  /*3810*/  PRMT R3, RZ, 0x654, R3 ;  /* 0x00000654ff037816 */ /* 0x000fe40000000003 */
[----:B------:R-:W2:Y:S01]  /*3820*/  LDS.128 R4, [R4+0x100] ;  /* 0x0001000004047984 */ /* 0x000ea20000000c00 */
[----:B-1----:R-:W-:Y:S02]  /*3830*/  @P0 SHF.L.U32 R2, R8, 0x1f, RZ ;  /* 0x0000001f08020819 */ /* 0x002fe400000006ff */
[----:B------:R-:W-:Y:S01]  /*3840*/  SHF.L.U32 R0, R11, 0x1f, RZ ;  /* 0x0000001f0b007819 */ /* 0x000fe200000006ff */
[----:B------:R-:W-:Y:S01]  /*3850*/  @!PT LDS RZ, [RZ] ;  /* 0x00000000fffff984 */ /* 0x000fe20000000800 */
[----:B------:R-:W-:Y:S01]  /*3860*/  @!PT LDS RZ, [RZ] ;  /* 0x00000000fffff984 */ /* 0x000fe20000000800 */
[----:B------:R-:W-:Y:S01]  /*3870*/  @!PT LDS RZ, [RZ] ;  /* 0x00000000fffff984 */ /* 0x000fe20000000800 */
[----:B------:R-:W-:Y:S01]  /*3880*/  @!PT LDS RZ, [RZ] ;  /* 0x00000000fffff984 */ /* 0x000fe20000000800 */
[----:B------:R1:W-:Y:S06]  /*3890*/  MEMBAR.ALL.CTA ;  /* 0x0000000000007992 */ /* 0x0003ec0000008000 */
[----:B-1----:R-:W1:Y:S01]  /*38a0*/  FENCE.VIEW.ASYNC.S ;  /* 0x00000000000073c6 */ /* 0x002e620000000000 */
[----:B------:R-:W-:Y:S01]  /*38b0*/  R2UR UR6, R15 ;  /* 0x000000000f0672ca */ /* 0x000fe200000e0000 */
[----:B------:R-:W-:Y:S01]  /*38c0*/  IMAD.U32 R13, RZ, RZ, UR5 ;  /* 0x00000005ff0d7e24 */ /* 0x000fe2000f8e00ff */
[----:B-1----:R1:W-:Y:S01]  /*38d0*/  SYNCS.ARRIVE.TRANS64.RED.A1T0 RZ, [R3+URZ], RZ ;  /* 0x000000ff03ff79a7 */ /* 0x0023e200081004ff */
[----:B------:R1:W3:Y:S01]  /*38e0*/  @P0 SYNCS.PHASECHK.TRANS64.TRYWAIT P2, [UR4], R2 ;  /* 0x00000002ff0005a7 */ /* 0x0002e20008041104 */
[----:B------:R-:W-:Y:S01]  /*38f0*/  ULEA.HI UR4, UR75, UR75, URZ, 0x1 ;  /* 0x0000004b4b047291 */ /* 0x000fe2000f8f08ff */
[----:B--2---:R-:W-:-:S03]  /*3900*/  LOP3.LUT P1, RZ, R6, 0x1, RZ, 0xc0, !PT ;  /* 0x0000000106ff7812 */ /* 0x004fc6000782c0ff */
[----:B------:R-:W-:-:S04]  /*3910*/  ULOP3.LUT UR8, UR4, 0xffe, URZ, 0xc0, !UPT ;  /* 0x00000ffe04087892 */ /* 0x000fc8000f8ec0ff */
[----:B------:R-:W-:Y:S01]  /*3920*/  UIADD3 UR8, UPT, UPT, -UR8, UR75, URZ ;  /* 0x0000004b08087290 */ /* 0x000fe2000fffe1ff */
[----:B------:R-:W2:Y:S01]  /*3930*/  SYNCS.PHASECHK.TRANS64.TRYWAIT P0, [UR5+0xb0], R0 ;  /* 0x0000b000ff0075a7 */ /* 0x000ea20008001105 */
[----:B------:R-:W-:-:S04]  /*3940*/  USHF.L.U32 UR5, UR4, 0x5, URZ ;  /* 0x0000000504057899 */ /* 0x000fc800080006ff */
[----:B------:R-:W-:-:S04]  /*3950*/  ULOP3.LUT UR4, UR5, 0xffffffc0, URZ, 0xc0, !UPT ;  /* 0xffffffc005047892 */ /* 0x000fc8000f8ec0ff */
[----:B------:R-:W-:-:S04]  /*3960*/  UIADD3 UR4, UPT, UPT, UR6, UR4, URZ ;  /* 0x0000000406047290 */ /* 0x000fc8000fffe0ff */
[----:B------:R-:W-:Y:S01]  /*3970*/  ULEA UR8, UR8, UR4, 0x14 ;  /* 0x0000000408087291 */ /* 0x000fe2000f8ea0ff */
[----:B-123--:R-:W-:Y:S11]  /*3980*/  @!P0 BRA `(.L_x_64) ;  /* 0x0000004800c08947 */ /* 0x00eff60003800000 */
.L_x_140:
[----:B------:R-:W-:Y:S01]  /*3990*/  IADD3 R10, PT, PT, R10, 0x1, RZ ;  /* 0x000000010a0a7810 */ /* 0x000fe20007ffe0ff */
[----:B------:R-:W-:Y:S06]  /*39a0*/  BRA.U !UP4, `(.L_x_65) ;  /* 0x000000050cec7547 */ /* 0x000fec000b800000 */
[----:B------:R-:W-:Y:S01]  /*39b0*/  R2UR UR69, R14 ;  /* 0x000000000e4572ca */ /* 0x000fe200000e0000 */
[----:B------:R-:W-:Y:S01]  /*39c0*/  UPLOP3.LUT UP2, UPT, UPT, UPT, UPT, 0x40, 0x4 ;  /* 0x000000000004789c */ /* 0x000fe20003f4e870 */
[----:B------:R-:W-:Y:S01]  /*39d0*/  R2UR UR68, R12 ;  /* 0x000000000c4472ca */ /* 0x000fe200000e0000 */
[----:B------:R-:W-:-:S14]  /*39e0*/  UMOV UR7, UR9 ;  /* 0x0000000900077c82 */ /* 0x000fdc0008000000 */
.L_x_68:
[----:B------:R-:W-:Y:S02]  /*39f0*/  UIADD3 UR69, UPT, UPT, UR69, 0x1, URZ ;  /* 0x0000000145457890 */ /* 0x000fe4000fffe0ff */
[----:B--2---:R-:W-:Y:S02]  /*3a00*/  ULEA UR5, UR7, UR71, 0x3 ;  /* 0x0000004707057291 */ /* 0x004fe4000f8e18ff */
[----:B------:R-:W-:Y:S01]  /*3a10*/  UISETP.NE.AND UP3, UPT, UR69, URZ, UPT ;  /* 0x000000ff4500728c */ /* 0x000fe2000bf65270 */
[----:B------:R-:W-:Y:S10]  /*3a20*/  @P2 BRA `(.L_x_66) ;  /* 0x00000000000c2947 */ /* 0x000ff40003800000 */
[----:B-1----:R-:W-:Y:S04]  /*3a30*/  SHF.L.U32 R2, R8, 0x1f, RZ ;  /* 0x0000001f08027819 */ /* 0x002fe800000006ff */
[----:B------:R-:W1:Y:S02]  /*3a40*/  SYNCS.PHASECHK.TRANS64.TRYWAIT P0, [UR5], R2 ;  /* 0x00000002ff0075a7 */ /* 0x000e640008001105 */
[----:B-1----:R-:W-:Y:S05]  /*3a50*/  @!P0 BRA `(.L_x_67) ;  /* 0x0000004800a88947 */ /* 0x002fea0003800000 */
.L_x_66:
[----:B------:R-:W-:Y:S01]  /*3a60*/  UISETP.NE.AND UP0, UPT, UR68, 0x1, UPT ;  /* 0x000000014400788c */ /* 0x000fe2000bf05270 */
[----:B------:R-:W-:Y:S01]  /*3a70*/  PLOP3.LUT P2, PT, PT, PT, PT, 0x80, 0x8 ;  /* 0x000000000008781c */ /* 0x000fe20003f4f070 */
[----:B------:R-:W-:Y:S01]  /*3a80*/  UIADD3 UR9, UPT, UPT, UR7, 0x1, URZ ;  /* 0x0000000107097890 */ /* 0x000fe2000fffe0ff */
[----:B------:R-:W-:Y:S01]  /*3a90*/  MOV.SPILL R3, UR77 ;  /* 0x0000004d00037c02 */ /* 0x000fe20009000f00 */
[----:B------:R-:W-:Y:S01]  /*3aa0*/  UIADD3 UR70, UPT, UPT, UR5, 0x18, URZ ;  /* 0x0000001805467890 */ /* 0x000fe2000fffe0ff */
[----:B-1----:R-:W-:Y:S01]  /*3ab0*/  MOV.SPILL R2, UR76 ;  /* 0x0000004c00027c02 */ /* 0x002fe20009000f00 */
[----:B------:R-:W-:Y:S01]  /*3ac0*/  UISETP.NE.AND UP1, UPT, UR9, 0x3, UPT ;  /* 0x000000030900788c */ /* 0x000fe2000bf25270 */
[----:B------:R-:W-:Y:S01]  /*3ad0*/  PLOP3.LUT P0, PT, PT, PT, UP0, 0x80, 0x8 ;  /* 0x000000000008781c */ /* 0x000fe20003f0f008 */
[----:B------:R-:W-:Y:S02]  /*3ae0*/  ULEA UR6, UR7, UR74, 0xb ;  /* 0x0000004a07067291 */ /* 0x000fe4000f8e58ff */
[----:B------:R-:W-:Y:S02]  /*3af0*/  USEL UR5, URZ, 0x1, UP1 ;  /* 0x00000001ff057887 */ /* 0x000fe40008800000 */
[----:B------:R-:W-:Y:S02]  /*3b00*/  USEL UR9, UR9, URZ, UP1 ;  /* 0x000000ff09097287 */ /* 0x000fe40008800000 */
[----:B------:R-:W-:Y:S02]  /*3b10*/  ULEA UR4, UR7, UR73, 0xb ;  /* 0x0000004907047291 */ /* 0x000fe4000f8e58ff */
[----:B------:R-:W-:Y:S01]  /*3b20*/  @UP0 ULEA UR7, UR9, UR71, 0x3 ;  /* 0x0000004709070291 */ /* 0x000fe2000f8e18ff */
[----:B------:R-:W-:Y:S01]  /*3b30*/  LOP3.LUT R8, R8, UR5, RZ, 0x3c, !PT ;  /* 0x0000000508087c12 */ /* 0x000fe2000f8e3cff */
[----:B------:R-:W-:Y:S02]  /*3b40*/  UIADD3 UR22, UPT, UPT, UR6, 0x2, URZ ;  /* 0x0000000206167890 */ /* 0x000fe4000fffe0ff */
[----:B------:R-:W-:Y:S01]  /*3b50*/  UIADD3 UR18, UPT, UPT, UR4, 0x2, URZ ;  /* 0x0000000204127890 */ /* 0x000fe2000fffe0ff */
[----:B------:R-:W-:Y:S01]  /*3b60*/  @P0 SHF.L.U32 R0, R8, 0x1f, RZ ;  /* 0x0000001f08000819 */ /* 0x000fe200000006ff */
[----:B------:R-:W-:Y:S02]  /*3b70*/  UIADD3 UR14, UPT, UPT, UR6, 0x4, URZ ;  /* 0x00000004060e7890 */ /* 0x000fe4000fffe0ff */
[----:B------:R-:W-:Y:S01]  /*3b80*/  UIADD3 UR12, UPT, UPT, UR4, 0x4, URZ ;  /* 0x00000004040c7890 */ /* 0x000fe2000fffe0ff */
[----:B------:R2:W3:Y:S01]  /*3b90*/  @P0 SYNCS.PHASECHK.TRANS64.TRYWAIT P2, [UR7], R0 ;  /* 0x00000000ff0005a7 */ /* 0x0004e20008041107 */
[----:B------:R-:W-:Y:S02]  /*3ba0*/  UIADD3 UR66, UPT, UPT, UR6, 0x6, URZ ;  /* 0x0000000606427890 */ /* 0x000fe4000fffe0ff */
        /* <DEDUP_REMOVED lines=24> */
[----:B------:R-:W-:Y:S01]  /*3d30*/  UIADD3 UR68, UPT, UPT, UR68, -0x1, URZ ;  /* 0xffffffff44447890 */ /* 0x000fe2000fffe0ff */
[----:B------:R-:W-:Y:S01]  /*3d40*/  UMOV UR7, 0x40004040 ;  /* 0x4000404000077882 */ /* 0x000fe20000000000 */
[----:B------:R-:W-:Y:S01]  /*3d50*/  UMOV UR76, 0x0 ;  /* 0x00000000004c7882 */ /* 0x000fe20000000000 */
[----:B------:R-:W-:Y:S01]  /*3d60*/  UMOV UR77, 0x4100910 ;  /* 0x04100910004d7882 */ /* 0x000fe20000000000 */
[----:B------:R-:W-:Y:S01]  /*3d70*/  UMOV UR5, 0x40004040 ;  /* 0x4000404000057882 */ /* 0x000fe20000000000 */
[----:B------:R-:W-:Y:S01]  /*3d80*/  UMOV UR23, 0x40004040 ;  /* 0x4000404000177882 */ /* 0x000fe20000000000 */
[----:B------:R1:W-:Y:S01]  /*3d90*/  UTCHMMA gdesc[UR4], gdesc[UR6], tmem[UR8], tmem[UR76], idesc[UR77], UP2 ;  /* 0x00ff4c06040075ea */ /* 0x0003e20009000008 */
[----:B------:R-:W-:Y:S01]  /*3da0*/  UPLOP3.LUT UP2, UPT, UPT, UPT, UPT, 0x80, 0x8 ;  /* 0x000000000008789c */ /* 0x000fe20003f4f070 */
[----:B------:R-:W-:Y:S01]  /*3db0*/  UMOV UR19, 0x40004040 ;  /* 0x4000404000137882 */ /* 0x000fe20000000000 */
[----:B------:R-:W-:Y:S01]  /*3dc0*/  UMOV UR15, 0x40004040 ;  /* 0x40004040000f7882 */ /* 0x000fe20000000000 */
[----:B------:R4:W-:Y:S01]  /*3dd0*/  UTCHMMA gdesc[UR18], gdesc[UR22], tmem[UR8], tmem[UR76], idesc[UR77], UPT ;  /* 0x00ff4c16120075ea */ /* 0x0009e2000b800008 */
[----:B------:R-:W-:Y:S01]  /*3de0*/  UMOV UR13, 0x40004040 ;  /* 0x40004040000d7882 */ /* 0x000fe20000000000 */
        /* <DEDUP_REMOVED lines=18> */
[----:B-1----:R-:W-:Y:S01]  /*3f10*/  UIADD3 UR4, UPT, UPT, UR4, 0x606, URZ ;  /* 0x0000060604047890 */ /* 0x002fe2000fffe0ff */
[----:B------:R-:W-:Y:S01]  /*3f20*/  UMOV UR6, 0x0 ;  /* 0x0000000000067882 */ /* 0x000fe20000000000 */
[----:B------:R-:W-:Y:S01]  /*3f30*/  UMOV UR7, 0x4100910 ;  /* 0x0410091000077882 */ /* 0x000fe20000000000 */
[----:B------:R-:W-:Y:S01]  /*3f40*/  UMOV UR31, 0x40004040 ;  /* 0x40004040001f7882 */ /* 0x000fe20000000000 */
[----:B----4-:R-:W-:Y:S01]  /*3f50*/  UMOV UR22, 0x0 ;  /* 0x0000000000167882 */ /* 0x010fe20000000000 */
[----:B------:R-:W-:Y:S01]  /*3f60*/  UMOV UR23, 0x4100910 ;  /* 0x0410091000177882 */ /* 0x000fe20000000000 */
[----:B------:R-:W-:Y:S01]  /*3f70*/  R2UR.FILL UR77, R3 ;  /* 0x00000000034d72ca */ /* 0x000fe200004e0000 */
[----:B------:R1:W-:Y:S01]  /*3f80*/  UTCHMMA gdesc[UR12], gdesc[UR14], tmem[UR8], tmem[UR22], idesc[UR23], UPT ;  /* 0x00ff160e0c0075ea */ /* 0x0003e2000b800008 */
[----:B------:R-:W-:Y:S01]  /*3f90*/  R2UR.FILL UR76, R2 ;  /* 0x00000000024c72ca */ /* 0x000fe200004e0000 */
[----:B------:R-:W-:Y:S01]  /*3fa0*/  UTCHMMA gdesc[UR64], gdesc[UR66], tmem[UR8], tmem[UR22], idesc[UR23], UPT ;  /* 0x00ff1642400075ea */ /* 0x000fe2000b800008 */
[----:B------:R-:W-:Y:S01]  /*3fb0*/  UTCHMMA gdesc[UR60], gdesc[UR62], tmem[UR8], tmem[UR22], idesc[UR23], UPT ;  /* 0x00ff163e3c0075ea */ /* 0x000fe2000b800008 */
[----:B------:R-:W-:Y:S01]  /*3fc0*/  UMOV UR18, 0x0 ;  /* 0x0000000000127882 */ /* 0x000fe20000000000 */
[----:B------:R-:W-:Y:S01]  /*3fd0*/  UMOV UR19, 0x4100910 ;  /* 0x0410091000137882 */ /* 0x000fe20000000000 */
[----:B------:R-:W-:Y:S01]  /*3fe0*/  UMOV UR29, 0x40004040 ;  /* 0x40004040001d7882 */ /* 0x000fe20000000000 */
[----:B------:R-:W-:Y:S01]  /*3ff0*/  UTCHMMA gdesc[UR56], gdesc[UR58], tmem[UR8], tmem[UR18], idesc[UR19], UPT ;  /* 0x00ff123a380075ea */ /* 0x000fe2000b800008 */
[----:B------:R-:W-:Y:S01]  /*4000*/  UTCHMMA gdesc[UR52], gdesc[UR54], tmem[UR8], tmem[UR18], idesc[UR19], UPT ;  /* 0x00ff1236340075ea */ /* 0x000fe2000b800008 */
[----:B------:R-:W-:Y:S01]  /*4010*/  UTCHMMA gdesc[UR48], gdesc[UR50], tmem[UR8], tmem[UR18], idesc[UR19], UPT ;  /* 0x00ff1232300075ea */ /* 0x000fe2000b800008 */
[----:B------:R-:W-:Y:S01]  /*4020*/  UTCHMMA gdesc[UR44], gdesc[UR46], tmem[UR8], tmem[UR6], idesc[UR7], UPT ;  /* 0x00ff062e2c0075ea */ /* 0x000fe2000b800008 */
[----:B------:R-:W-:Y:S01]  /*4030*/  UMOV UR27, 0x40004040 ;  /* 0x40004040001b7882 */ /* 0x000fe20000000000 */
[----:B------:R-:W-:Y:S01]  /*4040*/  UMOV UR25, 0x40004040 ;  /* 0x4000404000197882 */ /* 0x000fe20000000000 */
[----:B------:R-:W-:Y:S01]  /*4050*/  UMOV UR21, 0x40004040 ;  /* 0x4000404000157882 */ /* 0x000fe20000000000 */
[----:B------:R-:W-:Y:S01]  /*4060*/  UMOV UR17, 0x40004040 ;  /* 0x4000404000117882 */ /* 0x000fe20000000000 */
[----:B------:R-:W-:Y:S01]  /*4070*/  UMOV UR11, 0x40004040 ;  /* 0x40004040000b7882 */ /* 0x000fe20000000000 */
[----:B-1----:R-:W-:Y:S01]  /*4080*/  UMOV UR12, 0x0 ;  /* 0x00000000000c7882 */ /* 0x002fe20000000000 */
[----:B------:R-:W-:Y:S01]  /*4090*/  UMOV UR13, 0x4100910 ;  /* 0x04100910000d7882 */ /* 0x000fe20000000000 */
[----:B------:R-:W-:Y:S01]  /*40a0*/  UMOV UR14, 0x0 ;  /* 0x00000000000e7882 */ /* 0x000fe20000000000 */
[----:B------:R-:W-:Y:S01]  /*40b0*/  UTCHMMA gdesc[UR40], gdesc[UR42], tmem[UR8], tmem[UR12], idesc[UR13], UPT ;  /* 0x00ff0c2a280075ea */ /* 0x000fe2000b800008 */
[----:B------:R-:W-:Y:S01]  /*40c0*/  UTCHMMA gdesc[UR36], gdesc[UR38], tmem[UR8], tmem[UR6], idesc[UR7], UPT ;  /* 0x00ff0626240075ea */ /* 0x000fe2000b800008 */
[----:B------:R-:W-:Y:S01]  /*40d0*/  UMOV UR15, 0x4100910 ;  /* 0x04100910000f7882 */ /* 0x000fe20000000000 */
[----:B------:R-:W-:Y:S01]  /*40e0*/  UTCHMMA gdesc[UR32], gdesc[UR34], tmem[UR8], tmem[UR18], idesc[UR19], UPT ;  /* 0x00ff1222200075ea */ /* 0x000fe2000b800008 */
[----:B------:R-:W-:Y:S01]  /*40f0*/  UTCHMMA gdesc[UR28], gdesc[UR30], tmem[UR8], tmem[UR14], idesc[UR15], UPT ;  /* 0x00ff0e1e1c0075ea */ /* 0x000fe2000b800008 */
[----:B------:R-:W-:Y:S01]  /*4100*/  UTCHMMA gdesc[UR24], gdesc[UR26], tmem[UR8], tmem[UR12], idesc[UR13], UPT ;  /* 0x00ff0c1a180075ea */ /* 0x000fe2000b800008 */
[----:B------:R1:W-:Y:S01]  /*4110*/  UTCHMMA gdesc[UR16], gdesc[UR20], tmem[UR8], tmem[UR6], idesc[UR7], UPT ;  /* 0x00ff0614100075ea */ /* 0x0003e2000b800008 */
[----:B------:R2:W-:Y:S01]  /*4120*/  UTCHMMA gdesc[UR4], gdesc[UR10], tmem[UR8], tmem[UR76], idesc[UR77], UPT ;  /* 0x00ff4c0a040075ea */ /* 0x0005e2000b800008 */
[----:B------:R2:W-:Y:S01]  /*4130*/  UTCBAR.MULTICAST [UR70], URZ, UR72 ;  /* 0x000000ff460073e9 */ /* 0x0005e20008000848 */
[----:B-1----:R-:W-:Y:S01]  /*4140*/  UMOV UR7, UR9 ;  /* 0x0000000900077c82 */ /* 0x002fe20008000000 */
[----:B---3--:R-:W-:Y:S05]  /*4150*/  BRA.U UP3, `(.L_x_68) ;  /* 0xfffffff903247547 */ /* 0x008fea000b83ffff */
.L_x_65:
[----:B--2---:R-:W-:Y:S02]  /*4160*/  R2UR UR4, R13 ;  /* 0x000000000d0472ca */ /* 0x004fe400000e0000 */
[----:B------:R-:W-:-:S04]  /*4170*/  ISETP.NE.AND P0, PT, R10, 0x2, PT ;  /* 0x000000020a00780c */ /* 0x000fc80003f05270 */
[----:B-1----:R-:W-:Y:S02]  /*4180*/  SEL R0, RZ, 0x1, P0 ;  /* 0x00000001ff007807 */ /* 0x002fe40000000000 */
[----:B------:R-:W-:Y:S02]  /*4190*/  SEL R10, R10, RZ, P0 ;  /* 0x000000ff0a0a7207 */ /* 0x000fe40000000000 */
[----:B------:R-:W-:-:S03]  /*41a0*/  LOP3.LUT R9, R9, R0, RZ, 0x3c, !PT ;  /* 0x0000000009097212 */ /* 0x000fc600078e3cff */
[----:B------:R-:W-:Y:S02]  /*41b0*/  UIADD3 UR5, UPT, UPT, UR4, 0x90, URZ ;  /* 0x0000009004057890 */ /* 0x000fe4000fffe0ff */
[----:B------:R-:W-:-:S04]  /*41c0*/  UIADD3 UR4, UPT, UPT, UR75, 0x1, URZ ;  /* 0x000000014b047890 */ /* 0x000fc8000fffe0ff */
[----:B------:R-:W-:-:S03]  /*41d0*/  UISETP.NE.AND UP0, UPT, UR4, 0x4, UPT ;  /* 0x000000040400788c */ /* 0x000fc6000bf05270 */
[----:B------:R1:W-:Y:S01]  /*41e0*/  UTCBAR [UR5], URZ ;  /* 0x000000ff050073e9 */ /* 0x0003e200080000ff */
[----:B------:R-:W-:Y:S02]  /*41f0*/  USEL UR6, URZ, 0x1, UP0 ;  /* 0x00000001ff067887 */ /* 0x000fe40008000000 */
[----:B------:R-:W-:-:S04]  /*4200*/  USEL UR75, UR4, URZ, UP0 ;  /* 0x000000ff044b7287 */ /* 0x000fc80008000000 */
[----:B------:R-:W-:Y:S01]  /*4210*/  LOP3.LUT R11, R11, UR6, RZ, 0x3c, !PT ;  /* 0x000000060b0b7c12 */ /* 0x000fe2000f8e3cff */
[----:B------:R-:W-:Y:S07]  /*4220*/  @P1 BRA `(.L_x_69) ;  /* 0xfffffff400501947 */ /* 0x000fee000383ffff */
[----:B------:R-:W2:Y:S01]  /*4230*/  S2UR UR8, SR_CgaCtaId ;  /* 0x00000000000879c3 */ /* 0x000ea20000008800 */
[----:B------:R-:W-:Y:S01]  /*4240*/  ELECT P0, URZ, PT ;  /* 0x0000000000ff782f */ /* 0x000fe20003800000 */
[----:B------:R-:W-:Y:S01]  /*4250*/  IMAD.MOV.U32 R0, RZ, RZ, 0x1 ;  /* 0x00000001ff007424 */ /* 0x000fe200078e00ff */
[----:B------:R-:W-:Y:S01]  /*4260*/  UIADD3 UR71, UPT, UPT, UR71, 0xb0, URZ ;  /* 0x000000b047477890 */ /* 0x000fe2000fffe0ff */
[----:B------:R-:W-:Y:S01]  /*4270*/  SHF.L.U32 R2, R11, 0x1f, RZ ;  /* 0x0000001f0b027819 */ /* 0x000fe200000006ff */
[----:B------:R-:W-:-:S03]  /*4280*/  UMOV UR4, 0x40 ;  /* 0x0000004000047882 */ /* 0x000fc60000000000 */
[----:B------:R-:W-:Y:S01]  /*4290*/  UVIRTCOUNT.DEALLOC.SMPOOL 0x80 ;  /* 0x000000800000784c */ /* 0x000fe20000000000 */
[----:B--2---:R-:W-:Y:S02]  /*42a0*/  ULEA UR8, UR8, UR4, 0x18 ;  /* 0x0000000408087291 */ /* 0x004fe4000f8ec0ff */
[----:B------:R-:W-:-:S07]  /*42b0*/  ULEA UR4, UR75, UR71, 0x3 ;  /* 0x000000474b047291 */ /* 0x000fce000f8e18ff */
[----:B------:R2:W-:Y:S02]  /*42c0*/  @P0 STS.U8 [UR8+0x1c], R0 ;  /* 0x00001c00ff000988 */ /* 0x0005e40008000008 */
[----:B------:R-:W3:Y:S02]  /*42d0*/  SYNCS.PHASECHK.TRANS64.TRYWAIT P0, [UR4], R2 ;  /* 0x00000002ff0075a7 */ /* 0x000ee40008001104 */
[----:B--23--:R-:W-:Y:S05]  /*42e0*/  @!P0 BRA `(.L_x_70) ;  /* 0x00000040009c8947 */ /* 0x00cfea0003800000 */
.L_x_143:
[----:B------:R-:W-:-:S04]  /*42f0*/  UIADD3 UR4, UPT, UPT, UR75, 0x1, URZ ;  /* 0x000000014b047890 */ /* 0x000fc8000fffe0ff */
[----:B------:R-:W-:-:S04]  /*4300*/  UISETP.NE.AND UP0, UPT, UR4, 0x4, UPT ;  /* 0x000000040400788c */ /* 0x000fc8000bf05270 */
[----:B------:R-:W-:Y:S02]  /*4310*/  USEL UR6, URZ, 0x1, UP0 ;  /* 0x00000001ff067887 */ /* 0x000fe40008000000 */
[----:B------:R-:W-:-:S04]  /*4320*/  USEL UR4, UR4, URZ, UP0 ;  /* 0x000000ff04047287 */ /* 0x000fc80008000000 */
[----:B-1----:R-:W-:Y:S01]  /*4330*/  ULEA UR5, UR4, UR71, 0x3 ;  /* 0x0000004704057291 */ /* 0x002fe2000f8e18ff */
[----:B--2---:R-:W-:-:S04]  /*4340*/  LOP3.LUT R2, R11, UR6, RZ, 0x3c, !PT ;  /* 0x000000060b027c12 */ /* 0x004fc8000f8e3cff */
[----:B------:R-:W-:-:S04]  /*4350*/  SHF.L.U32 R3, R2, 0x1f, RZ ;  /* 0x0000001f02037819 */ /* 0x000fc800000006ff */
[----:B------:R-:W1:Y:S02]  /*4360*/  SYNCS.PHASECHK.TRANS64.TRYWAIT P0, [UR5], R3 ;  /* 0x00000003ff0075a7 */ /* 0x000e640008001105 */
[----:B-1----:R-:W-:Y:S05]  /*4370*/  @!P0 BRA `(.L_x_71) ;  /* 0x0000004000908947 */ /* 0x002fea0003800000 */
.L_x_145:
        /* <DEDUP_REMOVED lines=9> */
.L_x_147:
[----:B------:R-:W-:-:S04]  /*4410*/  UIADD3 UR4, UPT, UPT, UR4, 0x1, URZ ;  /* 0x0000000104047890 */ /* 0x000fc8000fffe0ff */
[----:B------:R-:W-:-:S04]  /*4420*/  UISETP.NE.AND UP0, UPT, UR4, 0x4, UPT ;  /* 0x000000040400788c */ /* 0x000fc8000bf05270 */
[----:B------:R-:W-:Y:S02]  /*4430*/  USEL UR5, URZ, 0x1, UP0 ;  /* 0x00000001ff057887 */ /* 0x000fe40008000000 */
[----:B------:R-:W-:-:S04]  /*4440*/  USEL UR4, UR4, URZ, UP0 ;  /* 0x000000ff04047287 */ /* 0x000fc80008000000 */
[----:B------:R-:W-:Y:S01]  /*4450*/  ULEA UR4, UR4, UR71, 0x3 ;  /* 0x0000004704047291 */ /* 0x000fe2000f8e18ff */
[----:B------:R-:W-:-:S04]  /*4460*/  LOP3.LUT R2, R2, UR5, RZ, 0x3c, !PT ;  /* 0x0000000502027c12 */ /* 0x000fc8000f8e3cff */
[----:B------:R-:W-:-:S04]  /*4470*/  SHF.L.U32 R2, R2, 0x1f, RZ ;  /* 0x0000001f02027819 */ /* 0x000fc800000006ff */
[----:B------:R-:W2:Y:S02]  /*4480*/  SYNCS.PHASECHK.TRANS64.TRYWAIT P0, [UR4], R2 ;  /* 0x00000002ff0075a7 */ /* 0x000ea40008001104 */
[----:B--2---:R-:W-:Y:S05]  /*4490*/  @!P0 BRA `(.L_x_73) ;  /* 0x0000004000788947 */ /* 0x004fea0003800000 */
.L_x_149:
[----:B------:R-:W-:Y:S01]  /*44a0*/  NOP ;  /* 0x0000000000007918 */ /* 0x000fe20000000000 */
[----:B-1----:R-:W1:Y:S01]  /*44b0*/  LDS R0, [UR8+0x14] ;  /* 0x00001408ff007984 */ /* 0x002e620008000800 */
[----:B------:R-:W-:Y:S01]  /*44c0*/  R2UR UR4, R15 ;  /* 0x000000000f0472ca */ /* 0x000fe200000e0000 */
[----:B------:R-:W-:Y:S01]  /*44d0*/  UMOV UR5, 0xffff ;  /* 0x0000ffff00057882 */ /* 0x000fe20000000000 */
[----:B------:R-:W-:-:S11]  /*44e0*/  UMOV UR6, 0x1 ;  /* 0x0000000100067882 */ /* 0x000fd60000000000 */
[----:B------:R-:W-:-:S04]  /*44f0*/  ULOP3.LUT UR4, UR4, 0xffff, URZ, 0xc0, !UPT ;  /* 0x0000ffff04047892 */ /* 0x000fc8000f8ec0ff */
[----:B------:R-:W-:-:S04]  /*4500*/  USHF.R.U32.HI UR4, URZ, 0x5, UR4 ;  /* 0x00000005ff047899 */ /* 0x000fc80008011604 */
[----:B------:R-:W-:Y:S02]  /*4510*/  USHF.L.U32 UR5, UR5, UR4, URZ ;  /* 0x0000000405057299 */ /* 0x000fe400080006ff */
[----:B------:R-:W-:-:S04]  /*4520*/  USHF.L.U32 UR4, UR6, UR4, URZ ;  /* 0x0000000406047299 */ /* 0x000fc800080006ff */
[----:B-1----:R-:W-:-:S04]  /*4530*/  LOP3.LUT R0, R0, UR5, RZ, 0xc0, !PT ;  /* 0x0000000500007c12 */ /* 0x002fc8000f8ec0ff */
[----:B------:R-:W-:-:S13]  /*4540*/  ISETP.NE.AND P0, PT, R0, UR5, PT ;  /* 0x0000000500007c0c */ /* 0x000fda000bf05270 */
[----:B------:R-:W-:Y:S05]  /*4550*/  @P0 BRA `(.L_x_74) ;  /* 0x0000000000580947 */ /* 0x000fea0003800000 */
[----:B------:R-:W1:Y:S02]  /*4560*/  LDS R0, [UR8+0x18] ;  /* 0x00001808ff007984 */ /* 0x000e640008000800 */
[----:B-1----:R-:W-:-:S04]  /*4570*/  LOP3.LUT R0, R0, UR4, RZ, 0xc0, !PT ;  /* 0x0000000400007c12 */ /* 0x002fc8000f8ec0ff */
[----:B------:R-:W-:-:S13]  /*4580*/  ISETP.NE.AND P0, PT, R0, UR4, PT ;  /* 0x0000000400007c0c */ /* 0x000fda000bf05270 */
[----:B------:R-:W-:Y:S05]  /*4590*/  @P0 BRA `(.L_x_75) ;  /* 0x00000000003c0947 */ /* 0x000fea0003800000 */
[----:B------:R-:W1:Y:S01]  /*45a0*/  S2R R2, SR_LANEID ;  /* 0x0000000000027919 */ /* 0x000e620000000000 */
[----:B------:R-:W-:-:S06]  /*45b0*/  ULOP3.LUT UR5, URZ, UR5, URZ, 0x33, !UPT ;  /* 0x00000005ff057292 */ /* 0x000fcc000f8e33ff */
[----:B------:R-:W-:-:S04]  /*45c0*/  IMAD.U32 R0, RZ, RZ, UR5 ;  /* 0x00000005ff007e24 */ /* 0x000fc8000f8e00ff */
[----:B------:R2:W3:Y:S02]  /*45d0*/  REDUX UR7, R0 ;  /* 0x00000000000773c4 */ /* 0x0004e40000000000 */
[----:B------:R4:W-:Y:S01]  /*45e0*/  UTCATOMSWS.AND URZ, UR5 ;  /* 0x0000000500ff79e3 */ /* 0x0009e20008000000 */
[----:B--2---:R-:W-:Y:S01]  /*45f0*/  LOP3.LUT R0, RZ, UR4, RZ, 0x33, !PT ;  /* 0x00000004ff007c12 */ /* 0x004fe2000f8e33ff */
[----:B------:R-:W-:Y:S02]  /*4600*/  VOTEU.ANY UR4, UPT, PT ;  /* 0x0000000000047886 */ /* 0x000fe400038e0100 */
[----:B------:R-:W-:Y:S02]  /*4610*/  UFLO.U32 UR4, UR4 ;  /* 0x00000004000472bd */ /* 0x000fe400080e0000 */
[----:B------:R-:W2:Y:S04]  /*4620*/  REDUX UR6, R0 ;  /* 0x00000000000673c4 */ /* 0x000ea80000000000 */
[----:B-1----:R-:W-:-:S02]  /*4630*/  ISETP.EQ.U32.AND P0, PT, R2, UR4, PT ;  /* 0x0000000402007c0c */ /* 0x002fc4000bf02070 */
[----:B---3--:R-:W-:-:S11]  /*4640*/  MOV R2, UR7 ;  /* 0x0000000700027c02 */ /* 0x008fd60008000f00 */
[----:B------:R4:W-:Y:S01]  /*4650*/  @P0 ATOMS.AND RZ, [UR8+0x14], R2 ;  /* 0x00001402ffff098c */ /* 0x0009e2000a800008 */
[----:B--2---:R-:W-:-:S05]  /*4660*/  IMAD.U32 R0, RZ, RZ, UR6 ;  /* 0x00000006ff007e24 */ /* 0x004fca000f8e00ff */
[----:B------:R4:W-:Y:S01]  /*4670*/  @P0 ATOMS.AND RZ, [UR8+0x18], R0 ;  /* 0x00001800ffff098c */ /* 0x0009e2000a800008 */
[----:B------:R-:W-:Y:S05]  /*4680*/  BRA `(.L_x_76) ;  /* 0x0000000000147947 */ /* 0x000fea0003800000 */
.L_x_75:
[----:B------:R-:W-:Y:S02]  /*4690*/  MOV R2, 0x46b0 ;  /* 0x000046b000027802 */ /* 0x000fe40000000f00 */
[----:B-----5:R-:W-:Y:S05]  /*46a0*/  CALL.REL.NOINC `($__internal_0_$__cuda_sm10x_tcgen05_guardrail_trap_col_being_dealloced_not_returned_by_alloc) ;  /* 0x0000004000e87944 */ /* 0x020fea0003c00000 */
[----:B------:R-:W-:Y:S05]  /*46b0*/  BRA `(.L_x_76) ;  /* 0x0000000000087947 */ /* 0x000fea0003800000 */
.L_x_74:
[----:B------:R-:W-:Y:S02]  /*46c0*/  MOV R2, 0x46e0 ;  /* 0x000046e000027802 */ /* 0x000fe40000000f00 */
[----:B-----5:R-:W-:Y:S05]  /*46d0*/  CALL.REL.NOINC `($__internal_2_$__cuda_sm10x_tcgen05_guardrail_trap_unallocated_columns_being_dealloced) ;  /* 0x0000004000f47944 */ /* 0x020fea0003c00000 */
.L_x_76:
[----:B------:R-:W-:Y:S01]  /*46e0*/  NOP ;  /* 0x0000000000007918 */ /* 0x000fe20000000000 */
[----:B----4-:R-:W-:Y:S05]  /*46f0*/  EXIT ;  /* 0x000000000000794d */ /* 0x010fea0003800000 */
.L_x_58:
[----:B------:R-:W-:-:S09]  /*4700*/  UISETP.NE.OR UP0, UPT, UR22, 0x3, !UP3 ;  /* 0x000000031600788c */ /* 0x000fd2000df05670 */
[----:B------:R-:W-:Y:S05]  /*4710*/  BRA.U UP0, `(.L_x_77) ;  /* 0x0000000d00f07547 */ /* 0x000fea000b800000 */
[----:B------:R-:W1:Y:S01]  /*4720*/  LDCU UR33, c[0x0][0x370] ;  /* 0x00006e00ff2177ac */ /* 0x000e620008000800 */
[----:B------:R-:W2:Y:S01]  /*4730*/  LDC.64 R16, c[0x0][0x348] ;  /* 0x0000d200ff107b82 */ /* 0x000ea20000000a00 */
[----:B------:R-:W-:Y:S02]  /*4740*/  HFMA2 R13, -RZ, RZ, 0, 0 ;  /* 0x00000000ff0d7431 */ /* 0x000fe400000001ff */
[----:B------:R-:W-:Y:S01]  /*4750*/  IMAD.MOV.U32 R15, RZ, RZ, 0x1 ;  /* 0x00000001ff0f7424 */ /* 0x000fe200078e00ff */
[----:B------:R-:W1:Y:S01]  /*4760*/  LDCU.128 UR28, c[0x0][0xb10] ;  /* 0x00016200ff1c77ac */ /* 0x000e620008000c00 */
[----:B------:R-:W-:Y:S01]  /*4770*/  IMAD.MOV.U32 R14, RZ, RZ, RZ ;  /* 0x000000ffff0e7224 */ /* 0x000fe200078e00ff */
[----:B------:R-:W-:Y:S01]  /*4780*/  MOV R7, 0x2000 ;  /* 0x0000200000077802 */ /* 0x000fe20000000f00 */
[----:B------:R-:W3:Y:S01]  /*4790*/  LDCU UR32, c[0x0][0x374] ;  /* 0x00006e80ff2077ac */ /* 0x000ee20008000800 */
[----:B------:R-:W4:Y:S01]  /*47a0*/  LDC.64 R2, c[0x0][0x888] ;  /* 0x00022200ff027b82 */ /* 0x000f220000000a00 */
[----:B------:R-:W3:Y:S01]  /*47b0*/  LDCU UR15, c[0x0][0xb0c] ;  /* 0x00016180ff0f77ac */ /* 0x000ee20008000800 */
[----:B------:R-:W3:Y:S06]  /*47c0*/  LDCU UR36, c[0x0][0xb20] ;  /* 0x00016400ff2477ac */ /* 0x000eec0008000800 */
[----:B------:R-:W2:Y:S01]  /*47d0*/  LDC.64 R4, c[0x0][0x890] ;  /* 0x00022400ff047b82 */ /* 0x000ea20000000a00 */
[----:B------:R-:W3:Y:S01]  /*47e0*/  LDCU UR4, c[0x0][0xb30] ;  /* 0x00016600ff0477ac */ /* 0x000ee20008000800 */
[----:B-1----:R-:W-:-:S02]  /*47f0*/  UIMAD.WIDE.U32 UR6, UR33, UR28, URZ ;  /* 0x0000001c210672a5 */ /* 0x002fc4000f8e00ff */
[----:B---3--:R-:W-:Y:S01]  /*4800*/  UIMAD.WIDE.U32 UR8, UR32, UR31, URZ ;  /* 0x0000001f200872a5 */ /* 0x008fe2000f8e00ff */
[----:B------:R-:W-:Y:S01]  /*4810*/  UMOV UR24, 0x400 ;  /* 0x0000040000187882 */ /* 0x000fe20000000000 */
[----:B------:R-:W-:-:S03]  /*4820*/  UPLOP3.LUT UP3, UPT, UPT, UPT, UPT, 0x40, 0x4 ;  /* 0x000000000004789c */ /* 0x000fc60003f6e870 */
[----:B------:R-:W-:Y:S01]  /*4830*/  UMOV UR6, UR7 ;  /* 0x0000000700067c82 */ /* 0x000fe20008000000 */
[----:B------:R-:W-:Y:S01]  /*4840*/  UISETP.GE.AND UP0, UPT, UR39, 0x1, UPT ;  /* 0x000000012700788c */ /* 0x000fe2000bf06270 */
[----:B------:R-:W-:Y:S01]  /*4850*/  UMOV UR34, UR9 ;  /* 0x0000000900227c82 */ /* 0x000fe20008000000 */
[----:B------:R-:W-:Y:S01]  /*4860*/  UISETP.NE.AND UP4, UPT, UR39, 0x1, UPT ;  /* 0x000000012700788c */ /* 0x000fe2000bf85270 */
[----:B------:R-:W1:Y:S01]  /*4870*/  LDCU.64 UR16, c[0x0][0xb28] ;  /* 0x00016500ff1077ac */ /* 0x000e620008000a00 */
[----:B------:R-:W-:Y:S02]  /*4880*/  ULEA UR24, UR54, UR24, 0x18 ;  /* 0x0000001836187291 */ /* 0x000fe4000f8ec0ff */
[----:B------:R-:W-:Y:S02]  /*4890*/  UISETP.NE.AND UP6, UPT, UR15, 0x1, UPT ;  /* 0x000000010f00788c */ /* 0x000fe4000bfc5270 */
[----:B------:R-:W-:Y:S02]  /*48a0*/  UISETP.NE.AND UP5, UPT, UR30, 0x1, UPT ;  /* 0x000000011e00788c */ /* 0x000fe4000bfa5270 */
[----:B------:R-:W-:-:S02]  /*48b0*/  USHF.R.U32.HI UR35, URZ, UR29, UR6 ;  /* 0x0000001dff237299 */ /* 0x000fc40008011606 */
[----:B------:R-:W-:Y:S02]  /*48c0*/  USHF.R.U32.HI UR34, URZ, UR36, UR34 ;  /* 0x00000024ff227299 */ /* 0x000fe40008011622 */
[----:B------:R-:W-:Y:S01]  /*48d0*/  UISETP.NE.AND UP2, UPT, UR4, 0x1, UPT ;  /* 0x000000010400788c */ /* 0x000fe2000bf45270 */
[----:B------:R-:W-:-:S10]  /*48e0*/  UMOV UR12, URZ ;  /* 0x000000ff000c7c82 */ /* 0x000fd40008000000 */
.L_x_86:
[C---:B------:R-:W-:Y:S02]  /*48f0*/  LEA R12, R14.reuse, UR24, 0x3 ;  /* 0x000000180e0c7c11 */ /* 0x040fe4000f8e18ff */
[----:B------:R-:W-:Y:S02]  /*4900*/  SHF.L.U32 R0, R13, 0x1f, RZ ;  /* 0x0000001f0d007819 */ /* 0x000fe400000006ff */
[----:B------:R-:W-:Y:S02]  /*4910*/  LEA R8, R14, UR24, 0x4 ;  /* 0x000000180e087c11 */ /* 0x000fe4000f8e20ff */
[----:B---3--:R-:W3:Y:S02]  /*4920*/  SYNCS.PHASECHK.TRANS64.TRYWAIT P0, [R12+URZ+0x70], R0 ;  /* 0x000070000c0075a7 */ /* 0x008ee400080011ff */
[----:B---3--:R-:W-:Y:S05]  /*4930*/  @!P0 BRA `(.L_x_78) ;  /* 0x0000003c00688947 */ /* 0x008fea0003800000 */
.L_x_150:
[----:B------:R-:W1:Y:S01]  /*4940*/  LDS.128 R8, [R8+0x100] ;  /* 0x0001000008087984 */ /* 0x000e620000000c00 */
[----:B------:R-:W-:Y:S01]  /*4950*/  UISETP.GE.AND UP0, UPT, UR39, 0x1, UPT ;  /* 0x000000012700788c */ /* 0x000fe2000bf06270 */
[----:B------:R-:W-:Y:S01]  /*4960*/  @!PT LDS RZ, [RZ] ;  /* 0x00000000fffff984 */ /* 0x000fe20000000800 */
[----:B------:R-:W-:Y:S01]  /*4970*/  @!PT LDS RZ, [RZ] ;  /* 0x00000000fffff984 */ /* 0x000fe20000000800 */
[----:B------:R-:W-:Y:S01]  /*4980*/  @!PT LDS RZ, [RZ] ;  /* 0x00000000fffff984 */ /* 0x000fe20000000800 */
[----:B------:R-:W-:Y:S01]  /*4990*/  @!PT LDS RZ, [RZ] ;  /* 0x00000000fffff984 */ /* 0x000fe20000000800 */
[----:B------:R2:W-:Y:S06]  /*49a0*/  MEMBAR.ALL.CTA ;  /* 0x0000000000007992 */ /* 0x0005ec0000008000 */
[----:B--2---:R-:W2:Y:S01]  /*49b0*/  FENCE.VIEW.ASYNC.S ;  /* 0x00000000000073c6 */ /* 0x004ea20000000000 */
[----:B-1----:R-:W-:Y:S11]  /*49c0*/  LOP3.LUT P0, RZ, R10, 0x1, RZ, 0xc0, !PT ;  /* 0x000000010aff7812 */ /* 0x002ff6000780c0ff */
[----:B------:R-:W-:Y:S02]  /*49d0*/  @!UPT UIADD3 URZ, UPT, UPT, URZ, URZ, URZ ;  /* 0x000000fffffff290 */ /* 0x000fe4000fffe0ff */
[----:B--2---:R-:W-:Y:S01]  /*49e0*/  VOTEU.ANY UP1, P0 ;  /* 0x0000000000ff7886 */ /* 0x004fe20000020100 */
[----:B------:R-:W-:Y:S11]  /*49f0*/  PLOP3.LUT P0, PT, PT, PT, UP1, 0x80, 0x8 ;  /* 0x000000000008781c */ /* 0x000ff60003f0f018 */
[----:B------:R-:W-:Y:S02]  /*4a00*/  @!UPT UIADD3 URZ, UPT, UPT, URZ, URZ, URZ ;  /* 0x000000fffffff290 */ /* 0x000fe4000fffe0ff */
[----:B---3--:R-:W-:Y:S02]  /*4a10*/  @P0 SHF.R.U32.HI R0, RZ, 0x10, R9 ;  /* 0x00000010ff000819 */ /* 0x008fe40000011609 */
[----:B------:R-:W-:Y:S02]  /*4a20*/  @P0 MOV R6, R8 ;  /* 0x0000000800060202 */ /* 0x000fe40000000f00 */
[----:B------:R-:W-:Y:S01]  /*4a30*/  @P0 R2UR UR4, R0 ;  /* 0x00000000000402ca */ /* 0x000fe200000e0000 */
[----:B------:R-:W-:Y:S01]  /*4a40*/  VIADD R0, R12, 0x80 ;  /* 0x000000800c007836 */ /* 0x000fe20000000000 */
[----:B------:R-:W-:Y:S02]  /*4a50*/  @P0 LOP3.LUT R8, R9, 0xffff, RZ, 0xc0, !PT ;  /* 0x0000ffff09080812 */ /* 0x000fe400078ec0ff */
[----:B------:R-:W-:Y:S02]  /*4a60*/  @P0 R2UR UR6, R6 ;  /* 0x00000000060602ca */ /* 0x000fe400000e0000 */
[----:B------:R-:W-:Y:S02]  /*4a70*/  PRMT R0, RZ, 0x654, R0 ;  /* 0x00000654ff007816 */ /* 0x000fe40000000000 */
[----:B------:R-:W-:Y:S02]  /*4a80*/  @P0 R2UR UR5, R8 ;  /* 0x00000000080502ca */ /* 0x000fe400000e0000 */
[----:B------:R1:W-:Y:S03]  /*4a90*/  SYNCS.ARRIVE.TRANS64.RED.A1T0 RZ, [R0+URZ], RZ ;  /* 0x000000ff00ff79a7 */ /* 0x0003e600081004ff */
[----:B------:R-:W-:Y:S04]  /*4aa0*/  @UP1 UMOV UR26, UR4 ;  /* 0x00000004001a1c82 */ /* 0x000fe80008000000 */
[----:B------:R-:W-:Y:S04]  /*4ab0*/  @UP1 UMOV UR14, UR6 ;  /* 0x00000006000e1c82 */ /* 0x000fe80008000000 */
[----:B------:R-:W-:Y:S01]  /*4ac0*/  @UP1 UMOV UR13, UR5 ;  /* 0x00000005000d1c82 */ /* 0x000fe20008000000 */
[----:B------:R-:W-:Y:S05]  /*4ad0*/  BRA.U !UP0, `(.L_x_79) ;  /* 0x0000000108a47547 */ /* 0x000fea000b800000 */
[----:B------:R-:W-:Y:S02]  /*4ae0*/  UIMAD.WIDE.U32 UR8, UR13, UR31, URZ ;  /* 0x0000001f0d0872a5 */ /* 0x000fe4000f8e00ff */
[----:B------:R-:W-:Y:S02]  /*4af0*/  UIMAD.WIDE.U32 UR10, UR14, UR28, URZ ;  /* 0x0000001c0e0a72a5 */ /* 0x000fe4000f8e00ff */
[----:B------:R-:W-:Y:S02]  /*4b00*/  USEL UR4, UR32, UR34, !UP5 ;  /* 0x0000002220047287 */ /* 0x000fe4000e800000 */
[----:B------:R-:W-:Y:S02]  /*4b10*/  USEL UR7, UR33, UR35, !UP6 ;  /* 0x0000002321077287 */ /* 0x000fe4000f000000 */
[----:B------:R-:W-:Y:S02]  /*4b20*/  UIMAD.WIDE.U32 UR18, UR4, UR16, URZ ;  /* 0x00000010041272a5 */ /* 0x000fe4000f8e00ff */
[----:B------:R-:W-:Y:S01]  /*4b30*/  UIMAD.WIDE.U32 UR20, UR7, UR16, URZ ;  /* 0x00000010071472a5 */ /* 0x000fe2000f8e00ff */
[----:B------:R-:W-:Y:S02]  /*4b40*/  UMOV UR5, UR9 ;  /* 0x0000000900057c82 */ /* 0x000fe40008000000 */
[----:B------:R-:W-:Y:S03]  /*4b50*/  USHF.R.U32.HI UR6, URZ, UR36, UR5 ;  /* 0x00000024ff067299 */ /* 0x000fe60008011605 */
[----:B------:R-:W-:Y:S01]  /*4b60*/  UMOV UR5, UR11 ;  /* 0x0000000b00057c82 */ /* 0x000fe20008000000 */
[----:B------:R-:W-:Y:S02]  /*4b70*/  USEL UR6, UR13, UR6, !UP5 ;  /* 0x000000060d067287 */ /* 0x000fe4000e800000 */
[----:B------:R-:W-:Y:S02]  /*4b80*/  USHF.R.U32.HI UR8, URZ, UR29, UR5 ;  /* 0x0000001dff087299 */ /* 0x000fe40008011605 */
[----:B------:R-:W-:Y:S01]  /*4b90*/  UIMAD.WIDE.U32 UR10, UR6, UR16, URZ ;  /* 0x00000010060a72a5 */ /* 0x000fe2000f8e00ff */
[----:B------:R-:W-:Y:S02]  /*4ba0*/  UMOV UR5, UR19 ;  /* 0x0000001300057c82 */ /* 0x000fe40008000000 */
[----:B------:R-:W-:Y:S03]  /*4bb0*/  @UP4 USHF.R.U32.HI UR4, URZ, UR17, UR5 ;  /* 0x00000011ff044299 */ /* 0x000fe60008011605 */
[----:B------:R-:W-:Y:S01]  /*4bc0*/  UMOV UR5, UR21 ;  /* 0x0000001500057c82 */ /* 0x000fe20008000000 */
[----:B------:R-:W-:Y:S02]  /*4bd0*/  UIMAD UR4, UR39, UR4, URZ ;  /* 0x00000004270472a4 */ /* 0x000fe4000f8e02ff */
[----:B------:R-:W-:Y:S02]  /*4be0*/  @UP4 USHF.R.U32.HI UR7, URZ, UR17, UR5 ;  /* 0x00000011ff074299 */ /* 0x000fe40008011605 */
[----:B------:R-:W-:Y:S02]  /*4bf0*/  USEL UR5, UR14, UR8, !UP6 ;  /* 0x000000080e057287 */ /* 0x000fe4000f000000 */
[----:B------:R-:W-:Y:S02]  /*4c00*/  UIMAD UR8, UR39, UR7, URZ ;  /* 0x00000007270872a4 */ /* 0x000fe4000f8e02ff */
[----:B------:R-:W-:Y:S03]  /*4c10*/  UISETP.GE.AND UP0, UPT, UR6, UR4, UPT ;  /* 0x000000040600728c */ /* 0x000fe6000bf06270 */
[----:B------:R-:W-:Y:S01]  /*4c20*/  UMOV UR4, UR11 ;  /* 0x0000000b00047c82 */ /* 0x000fe20008000000 */
[----:B------:R-:W-:Y:S02]  /*4c30*/  UISETP.GE.OR UP0, UPT, UR5, UR8, UP0 ;  /* 0x000000080500728c */ /* 0x000fe40008706670 */
[----:B------:R-:W-:Y:S02]  /*4c40*/  USHF.R.U32.HI UR4, URZ, UR17, UR4 ;  /* 0x00000011ff047299 */ /* 0x000fe40008011604 */
[----:B------:R-:W-:Y:S02]  /*4c50*/  UIMAD.WIDE.U32 UR8, UR5, UR16, URZ ;  /* 0x00000010050872a5 */ /* 0x000fe4000f8e00ff */
[----:B------:R-:W-:Y:S04]  /*4c60*/  USEL UR10, UR6, UR4, !UP4 ;  /* 0x00000004060a7287 */ /* 0x000fe8000e000000 */
[----:B------:R-:W-:Y:S01]  /*4c70*/  UIADD3 UR11, UPT, UPT, -UR10, URZ, URZ ;  /* 0x000000ff0a0b7290 */ /* 0x000fe2000fffe1ff */
[----:B------:R-:W-:Y:S02]  /*4c80*/  @!UP0 UMOV UR4, UR9 ;  /* 0x0000000900048c82 */ /* 0x000fe40008000000 */
[----:B------:R-:W-:Y:S02]  /*4c90*/  @!UP0 USHF.R.U32.HI UR4, URZ, UR17, UR4 ;  /* 0x00000011ff048299 */ /* 0x000fe40008011604 */
[----:B------:R-:W-:Y:S02]  /*4ca0*/  UIMAD UR8, UR39, UR11, UR6 ;  /* 0x0000000b270872a4 */ /* 0x000fe4000f8e0206 */
[----:B------:R-:W-:Y:S04]  /*4cb0*/  @!UP0 USEL UR4, UR5, UR4, !UP4 ;  /* 0x0000000405048287 */ /* 0x000fe8000e000000 */
[----:B------:R-:W-:Y:S02]  /*4cc0*/  @!UP0 UIMAD UR8, UR7, UR8, UR4 ;  /* 0x00000008070882a4 */ /* 0x000fe4000f8e0204 */
[----:B------:R-:W-:Y:S02]  /*4cd0*/  @!UP0 UIADD3 UR9, UPT, UPT, UR10, -UR4, URZ ;  /* 0x800000040a098290 */ /* 0x000fe4000fffe0ff */
[----:B------:R-:W-:Y:S02]  /*4ce0*/  UIADD3 UR4, UPT, UPT, -UR5, URZ, URZ ;  /* 0x000000ff05047290 */ /* 0x000fe4000fffe1ff */
[----:B------:R-:W-:Y:S02]  /*4cf0*/  UIADD3 UR7, UPT, UPT, -UR6, URZ, URZ ;  /* 0x000000ff06077290 */ /* 0x000fe4000fffe1ff */
[----:B------:R-:W-:Y:S02]  /*4d00*/  @!UP0 UIMAD UR6, UR9, UR39, UR5 ;  /* 0x00000027090682a4 */ /* 0x000fe4000f8e0205 */
[----:B------:R-:W-:Y:S02]  /*4d10*/  UIMAD UR14, UR15, UR4, UR14 ;  /* 0x000000040f0e72a4 */ /* 0x000fe4000f8e020e */
[----:B------:R-:W-:Y:S01]  /*4d20*/  UIMAD UR13, UR30, UR7, UR13 ;  /* 0x000000071e0d72a4 */ /* 0x000fe2000f8e020d */
[----:B------:R-:W-:Y:S02]  /*4d30*/  @!UP0 UMOV UR5, UR8 ;  /* 0x0000000800058c82 */ /* 0x000fe40008000000 */
[----:B------:R-:W-:Y:S02]  /*4d40*/  UIMAD UR14, UR5, UR15, UR14 ;  /* 0x0000000f050e72a4 */ /* 0x000fe4000f8e020e */
[----:B------:R-:W-:Y:S11]  /*4d50*/  UIMAD UR13, UR6, UR30, UR13 ;  /* 0x0000001e060d72a4 */ /* 0x000ff6000f8e020d */
[----:B------:R-:W-:Y:S01]  /*4d60*/  @!UPT UIADD3 URZ, UPT, UPT, URZ, URZ, URZ ;  /* 0x000000fffffff290 */ /* 0x000fe2000fffe0ff */
.L_x_79:
[----:B------:R-:W2:Y:S01]  /*4d70*/  @!UP2 LDCU.128 UR20, c[0x0][0xb10] ;  /* 0x00016200ff14a7ac */ /* 0x000ea20008000c00 */
[C---:B------:R-:W-:Y:S02]  /*4d80*/  ISETP.NE.U32.AND P1, PT, R4.reuse, RZ, PT ;  /* 0x000000ff0400720c */ /* 0x040fe40003f25070 */
[----:B------:R-:W-:Y:S02]  /*4d90*/  ISETP.NE.U32.AND P0, PT, R4, RZ, PT ;  /* 0x000000ff0400720c */ /* 0x000fe40003f05070 */
[C---:B------:R-:W-:Y:S02]  /*4da0*/  ISETP.NE.AND.EX P1, PT, R5.reuse, RZ, PT, P1 ;  /* 0x000000ff0500720c */ /* 0x040fe40003f25310 */
[----:B------:R-:W-:Y:S01]  /*4db0*/  ISETP.NE.AND.EX P0, PT, R5, RZ, PT, P0 ;  /* 0x000000ff0500720c */ /* 0x000fe20003f05300 */
[----:B------:R-:W3:Y:S01]  /*4dc0*/  @!UP2 LDCU UR5, c[0x0][0xb0c] ;  /* 0x00016180ff05a7ac */ /* 0x000ee20008000800 */
[----:B------:R-:W-:Y:S02]  /*4dd0*/  USHF.L.U32 UR11, UR25, 0x6, URZ ;  /* 0x00000006190b7899 */ /* 0x000fe400080006ff */
[----:B------:R-:W-:Y:S02]  /*4de0*/  USHF.L.U32 UR10, UR27, 0x6, URZ ;  /* 0x000000061b0a7899 */ /* 0x000fe400080006ff */
[----:B--2---:R-:W-:Y:S07]  /*4df0*/  UIMAD.WIDE.U32 UR6, UR14, UR20, URZ ;  /* 0x000000140e0672a5 */ /* 0x004fee000f8e00ff */
[----:B------:R-:W-:Y:S01]  /*4e00*/  @!UP2 UMOV UR4, UR7 ;  /* 0x000000070004ac82 */ /* 0x000fe20008000000 */
[----:B---3--:R-:W-:Y:S02]  /*4e10*/  @!UP2 UISETP.NE.AND UP0, UPT, UR5, 0x1, UPT ;  /* 0x000000010500a88c */ /* 0x008fe4000bf05270 */
[----:B------:R-:W-:Y:S02]  /*4e20*/  @!UP2 USHF.R.U32.HI UR4, URZ, UR21, UR4 ;  /* 0x00000015ff04a299 */ /* 0x000fe40008011604 */
[----:B------:R-:W-:Y:S02]  /*4e30*/  UIMAD.WIDE.U32 UR6, UR13, UR23, URZ ;  /* 0x000000170d0672a5 */ /* 0x000fe4000f8e00ff */
[----:B------:R-:W-:Y:S02]  /*4e40*/  @!UP2 USEL UR8, UR14, UR4, !UP0 ;  /* 0x000000040e08a287 */ /* 0x000fe4000c000000 */
[----:B------:R-:W-:Y:S03]  /*4e50*/  @!UP2 UISETP.NE.AND UP0, UPT, UR22, 0x1, UPT ;  /* 0x000000011600a88c */ /* 0x000fe6000bf05270 */
[----:B------:R-:W-:Y:S02]  /*4e60*/  @!UP2 UMOV UR6, UR7 ;  /* 0x000000070006ac82 */ /* 0x000fe40008000000 */
[----:B------:R-:W2:Y:S02]  /*4e70*/  @!UP2 LDCU UR4, c[0x0][0xb20] ;  /* 0x00016400ff04a7ac */ /* 0x000ea40008000800 */
[----:B--2---:R-:W-:Y:S04]  /*4e80*/  @!UP2 USHF.R.U32.HI UR6, URZ, UR4, UR6 ;  /* 0x00000004ff06a299 */ /* 0x004fe80008011606 */
[----:B------:R-:W-:Y:S04]  /*4e90*/  @!UP2 USEL UR6, UR13, UR6, !UP0 ;  /* 0x000000060d06a287 */ /* 0x000fe8000c000000 */
[----:B------:R-:W-:Y:S02]  /*4ea0*/  @!UP2 UIADD3 UR4, UPT, UPT, -UR8, UR6, URZ ;  /* 0x000000060804a290 */ /* 0x000fe4000fffe1ff */
[----:B------:R-:W-:Y:S02]  /*4eb0*/  @!UP2 UIADD3 UR6, UPT, UPT, UR8, -UR6, URZ ;  /* 0x800000060806a290 */ /* 0x000fe4000fffe0ff */
[----:B------:R-:W-:Y:S02]  /*4ec0*/  @!UP2 UIMAD UR14, UR4, UR5, UR14 ;  /* 0x00000005040ea2a4 */ /* 0x000fe4000f8e020e */
[----:B------:R-:W-:Y:S01]  /*4ed0*/  @!UP2 UIMAD UR13, UR6, UR22, UR13 ;  /* 0x00000016060da2a4 */ /* 0x000fe2000f8e020d */
[----:B------:R-:W-:Y:S11]  /*4ee0*/  BRA.U UP3, `(.L_x_80) ;  /* 0x0000000103107547 */ /* 0x000ff6000b800000 */
[----:B------:R-:W-:Y:S04]  /*4ef0*/  MOV R6, UR38 ;  /* 0x0000002600067c02 */ /* 0x000fe80008000f00 */
[----:B------:R-:W-:Y:S04]  /*4f00*/  SHF.L.U32 R6, R6, 0x1f, RZ ;  /* 0x0000001f06067819 */ /* 0x000fe800000006ff */
[----:B------:R-:W2:Y:S02]  /*4f10*/  SYNCS.PHASECHK.TRANS64.TRYWAIT P2, [UR24+0x68], R6 ;  /* 0x00006806ff0075a7 */ /* 0x000ea40008041118 */
[----:B--2---:R-:W-:Y:S05]  /*4f20*/  @!P2 BRA `(.L_x_81) ;  /* 0x000000380000a947 */ /* 0x004fea0003800000 */
.L_x_80:
[----:B------:R-:W-:Y:S05]  /*4f30*/  @!P1 BRA `(.L_x_82) ;  /* 0x0000000000309947 */ /* 0x000fea0003800000 */
[----:B----4-:R-:W-:Y:S01]  /*4f40*/  ISETP.NE.U32.AND P1, PT, R2, RZ, PT ;  /* 0x000000ff0200720c */ /* 0x010fe20003f25070 */
[----:B------:R-:W2:Y:S01]  /*4f50*/  LDCU.64 UR4, c[0x0][0x358] ;  /* 0x00006b00ff0477ac */ /* 0x000ea20008000a00 */
[----:B------:R-:W-:Y:S02]  /*4f60*/  IMAD.MOV.U32 R53, RZ, RZ, 0x1 ;  /* 0x00000001ff357424 */ /* 0x000fe400078e00ff */
[----:B------:R-:W-:Y:S11]  /*4f70*/  ISETP.NE.AND.EX P1, PT, R3, RZ, PT, P1 ;  /* 0x000000ff0300720c */ /* 0x000ff60003f25310 */
[----:B------:R-:W-:Y:S02]  /*4f80*/  @!UPT UIADD3 URZ, UPT, UPT, URZ, URZ, URZ ;  /* 0x000000fffffff290 */ /* 0x000fe4000fffe0ff */
[----:B------:R-:W3:Y:S01]  /*4f90*/  @P1 LDC.64 R8, c[0x0][0x888] ;  /* 0x00022200ff081b82 */ /* 0x000ee20000000a00 */
[----:B-1----:R-:W-:Y:S04]  /*4fa0*/  @P1 IMAD R0, R4, UR60, RZ ;  /* 0x0000003c04001c24 */ /* 0x002fe8000f8e02ff */
[----:B---3--:R-:W-:Y:S04]  /*4fb0*/  @P1 IMAD.WIDE R8, R0, 0x4, R8 ;  /* 0x0000000400081825 */ /* 0x008fe800078e0208 */
[----:B------:R-:W-:Y:S01]  /*4fc0*/  HFMA2 R0, -RZ, RZ, 0, 5.9604644775390625e-08 ;  /* 0x00000001ff007431 */ /* 0x000fe200000001ff */
[----:B--2--5:R2:W5:Y:S04]  /*4fd0*/  @P1 LDG.E R26, desc[UR4][R8.64] ;  /* 0x00000004081a1981 */ /* 0x024568000c1e1900 */
[----:B------:R-:W-:Y:S01]  /*4fe0*/  @!P1 PRMT R53, R0, 0x7610, R53 ;  /* 0x0000761000359816 */ /* 0x000fe20000000035 */
[----:B--2---:R-:W3:Y:S06]  /*4ff0*/  @!P1 LDC R26, c[0x0][0x880] ;  /* 0x00022000ff1a9b82 */ /* 0x004eec0000000800 */
.L_x_82:
[----:B---3-5:R-:W-:Y:S01]  /*5000*/  @!P0 FSETP.EQ.AND P1, PT, R26, RZ, PT ;  /* 0x000000ff1a00820b */ /* 0x028fe20003f22000 */
[----:B------:R-:W-:Y:S01]  /*5010*/  @!UPT UIADD3 URZ, UPT, UPT, URZ, URZ, URZ ;  /* 0x000000fffffff290 */ /* 0x000fe2000fffe0ff */
[----:B------:R-:W-:Y:S11]  /*5020*/  @!P0 BRA `(.L_x_83) ;  /* 0x0000000000188947 */ /* 0x000ff60003800000 */
[----:B------:R-:W-:Y:S02]  /*5030*/  LOP3.LUT P0, RZ, R53, 0xff, RZ, 0xc0, !PT ;  /* 0x000000ff35ff7812 */ /* 0x000fe4000780c0ff */
[----:B----4-:R-:W-:Y:S04]  /*5040*/  ISETP.NE.U32.AND P1, PT, R2, RZ, PT ;  /* 0x000000ff0200720c */ /* 0x010fe80003f25070 */
[----:B------:R-:W-:Y:S04]  /*5050*/  ISETP.NE.AND.EX P1, PT, R3, RZ, PT, P1 ;  /* 0x000000ff0300720c */ /* 0x000fe80003f25310 */
[----:B------:R-:W-:Y:S03]  /*5060*/  PLOP3.LUT P1, PT, P1, PT, PT, 0x8, 0x80 ;  /* 0x000000000080781c */ /* 0x000fe60000f2e170 */
[----:B------:R-:W-:Y:S11]  /*5070*/  @P0 FSETP.EQ.AND P1, PT, R26, RZ, PT ;  /* 0x000000ff1a00020b */ /* 0x000ff60003f22000 */
[----:B------:R-:W-:Y:S02]  /*5080*/  @!UPT UIADD3 URZ, UPT, UPT, URZ, URZ, URZ ;  /* 0x000000fffffff290 */ /* 0x000fe4000fffe0ff */
.L_x_83:
[----:B------:R-:W-:Y:S01]  /*5090*/  ULEA UR4, UR12, UR24, 0x3 ;  /* 0x000000180c047291 */ /* 0x000fe2000f8e18ff */
[----:B------:R-:W-:Y:S02]  /*50a0*/  SHF.L.U32 R9, R15, 0x1f, RZ ;  /* 0x0000001f0f097819 */ /* 0x000fe400000006ff */
[----:B------:R-:W-:Y:S04]  /*50b0*/  ELECT P0, URZ, PT ;  /* 0x0000000000ff782f */ /* 0x000fe80003800000 */
[----:B------:R-:W-:Y:S02]  /*50c0*/  PLOP3.LUT P1, PT, P1, P0, PT, 0xf2, 0x2f ;  /* 0x00000000002f781c */ /* 0x000fe40000f21e72 */
[----:B------:R-:W2:Y:S11]  /*50d0*/  SYNCS.PHASECHK.TRANS64.TRYWAIT P2, [UR4+0x48], R9 ;  /* 0x00004809ff0075a7 */ /* 0x000eb60008041104 */
[----:B------:R-:W-:Y:S05]  /*50e0*/  @!P1 IADD3 R8, P0, PT, R16, 0x580, RZ ;  /* 0x0000058010089810 */ /* 0x000fea0007f1e0ff */
[----:B-1----:R-:W-:Y:S01]  /*50f0*/  @!P1 IMAD.X R6, RZ, RZ, R17, P0 ;  /* 0x000000ffff069224 */ /* 0x002fe200000e0611 */
[----:B--2---:R-:W-:Y:S07]  /*5100*/  @!P2 BRA `(.L_x_84) ;  /* 0x0000003400a0a947 */ /* 0x004fee0003800000 */
.L_x_153:
[----:B------:R-:W-:Y:S01]  /*5110*/  @!P1 R2UR UR7, R6 ;  /* 0x00000000060792ca */ /* 0x000fe200000e0000 */
[----:B------:R-:W-:Y:S01]  /*5120*/  UIADD3 UR5, UPT, UPT, UR12, 0x1, URZ ;  /* 0x000000010c057890 */ /* 0x000fe2000fffe0ff */
[----:B------:R-:W-:Y:S01]  /*5130*/  @!P1 R2UR UR6, R8 ;  /* 0x00000000080692ca */ /* 0x000fe200000e0000 */
[----:B------:R-:W-:Y:S01]  /*5140*/  UIADD3 UR9, UPT, UPT, UR4, 0x30, URZ ;  /* 0x0000003004097890 */ /* 0x000fe2000fffe0ff */
[----:B------:R-:W-:Y:S01]  /*5150*/  @!P1 IMAD.MOV.U32 R6, RZ, RZ, 0x2000 ;  /* 0x00002000ff069424 */ /* 0x000fe200078e00ff */
[----:B------:R-:W-:Y:S01]  /*5160*/  UISETP.NE.AND UP0, UPT, UR5, 0x3, UPT ;  /* 0x000000030500788c */ /* 0x000fe2000bf05270 */
[----:B------:R-:W-:Y:S01]  /*5170*/  VIADD R14, R14, 0x1 ;  /* 0x000000010e0e7836 */ /* 0x000fe20000000000 */
[----:B------:R-:W-:Y:S01]  /*5180*/  UMOV UR22, 0x0 ;  /* 0x0000000000167882 */ /* 0x000fe20000000000 */
[----:B------:R-:W-:Y:S01]  /*5190*/  UMOV UR23, 0x10000000 ;  /* 0x1000000000177882 */ /* 0x000fe20000000000 */
[----:B------:R-:W-:Y:S04]  /*51a0*/  UPRMT UR20, UR54, 0x654, UR9 ;  /* 0x0000065436147896 */ /* 0x000fe80008000009 */
[----:B-1----:R-:W-:Y:S01]  /*51b0*/  IMAD.U32 R9, RZ, RZ, UR7 ;  /* 0x00000007ff097e24 */ /* 0x002fe2000f8e00ff */
[----:B------:R-:W-:Y:S01]  /*51c0*/  USEL UR7, URZ, 0x1, UP0 ;  /* 0x00000001ff077887 */ /* 0x000fe20008000000 */
[----:B------:R-:W-:Y:S01]  /*51d0*/  IMAD.U32 R8, RZ, RZ, UR6 ;  /* 0x00000006ff087e24 */ /* 0x000fe2000f8e00ff */
[----:B------:R-:W-:Y:S02]  /*51e0*/  USEL UR6, UR5, URZ, UP0 ;  /* 0x000000ff05067287 */ /* 0x000fe40008000000 */
[----:B------:R-:W-:Y:S01]  /*51f0*/  VOTEU.ALL UP0, P1 ;  /* 0x0000000000ff7886 */ /* 0x000fe20000800000 */
[----:B------:R-:W-:Y:S02]  /*5200*/  @!P1 R2UR UR19, R9 ;  /* 0x00000000091392ca */ /* 0x000fe400000e0000 */
[----:B------:R-:W-:Y:S02]  /*5210*/  @!P1 R2UR UR18, R8 ;  /* 0x00000000081292ca */ /* 0x000fe400000e0000 */
[----:B------:R-:W-:Y:S01]  /*5220*/  @!UP0 ULEA UR5, UR12, UR24, 0xd ;  /* 0x000000180c058291 */ /* 0x000fe2000f8e68ff */
[----:B------:R-:W-:Y:S02]  /*5230*/  LOP3.LUT R15, R15, UR7, RZ, 0x3c, !PT ;  /* 0x000000070f0f7c12 */ /* 0x000fe4000f8e3cff */
[----:B------:R-:W-:Y:S01]  /*5240*/  UMOV UR12, UR60 ;  /* 0x0000003c000c7c82 */ /* 0x000fe20008000000 */
[----:B------:R-:W-:Y:S01]  /*5250*/  @!UP0 UIADD3 UR8, UPT, UPT, UR5, 0x400, URZ ;  /* 0x0000040005088890 */ /* 0x000fe2000fffe0ff */
[----:B------:R-:W-:Y:S01]  /*5260*/  SHF.L.U32 R0, R15, 0x1f, RZ ;  /* 0x0000001f0f007819 */ /* 0x000fe200000006ff */
[----:B------:R-:W-:Y:S01]  /*5270*/  VOTEU.ALL UP0, P1 ;  /* 0x0000000000ff7886 */ /* 0x000fe20000800000 */
[----:B------:R-:W-:Y:S06]  /*5280*/  ULEA UR5, UR6, UR24, 0x3 ;  /* 0x0000001806057291 */ /* 0x000fec000f8e18ff */
[----:B------:R1:W-:Y:S01]  /*5290*/  @!UP0 UTMALDG.3D [UR8], [UR18], desc[UR22] ;  /* 0x00001608120085b4 */ /* 0x0003e20008011000 */
[----:B------:R1:W-:Y:S01]  /*52a0*/  @!P1 SYNCS.ARRIVE.TRANS64.RED.A0TR RZ, [UR4+0x30], R6 ;  /* 0x00003006ffff99a7 */ /* 0x0003e20008300404 */
[----:B------:R-:W-:Y:S01]  /*52b0*/  SYNCS.ARRIVE.TRANS64.RED.A1T0 RZ, [UR20], RZ ;  /* 0x000000ffffff79a7 */ /* 0x000fe20008100414 */
[----:B------:R-:W2:Y:S02]  /*52c0*/  SYNCS.PHASECHK.TRANS64.TRYWAIT P0, [UR5+0x48], R0 ;  /* 0x00004800ff0075a7 */ /* 0x000ea40008001105 */
[----:B-12---:R-:W-:Y:S05]  /*52d0*/  @!P0 BRA `(.L_x_85) ;  /* 0x0000003400448947 */ /* 0x006fea0003800000 */
.L_x_155:
[----:B------:R-:W-:Y:S01]  /*52e0*/  UIADD3 UR9, UPT, UPT, UR5, 0x30, URZ ;  /* 0x0000003005097890 */ /* 0x000fe2000fffe0ff */
[----:B-1----:R-:W-:Y:S01]  /*52f0*/  @!P1 IADD3 R6, P0, PT, R16, 0x580, RZ ;  /* 0x0000058010069810 */ /* 0x002fe20007f1e0ff */
[----:B------:R-:W-:Y:S01]  /*5300*/  UPLOP3.LUT UP3, UPT, UPT, UPT, UPT, 0x80, 0x8 ;  /* 0x000000000008789c */ /* 0x000fe20003f6f070 */
[----:B------:R-:W-:Y:S01]  /*5310*/  R2UR UR23, R55 ;  /* 0x00000000371772ca */ /* 0x000fe200000e0000 */
[----:B------:R-:W-:Y:S01]  /*5320*/  UMOV UR20, 0x0 ;  /* 0x0000000000147882 */ /* 0x000fe20000000000 */
[----:B------:R-:W-:Y:S01]  /*5330*/  @!P1 R2UR UR7, R6 ;  /* 0x00000000060792ca */ /* 0x000fe200000e0000 */
[----:B------:R-:W-:Y:S01]  /*5340*/  @!P1 IMAD.X R0, RZ, RZ, R17, P0 ;  /* 0x000000ffff009224 */ /* 0x000fe200000e0611 */
[----:B------:R-:W-:Y:S01]  /*5350*/  UMOV UR21, 0x10000000 ;  /* 0x1000000000157882 */ /* 0x000fe20000000000 */
[----:B------:R-:W-:Y:S01]  /*5360*/  UMOV UR12, UR60 ;  /* 0x0000003c000c7c82 */ /* 0x000fe20008000000 */
[----:B------:R-:W-:Y:S01]  /*5370*/  VOTEU.ALL UP0, P1 ;  /* 0x0000000000ff7886 */ /* 0x000fe20000800000 */
[----:B------:R-:W-:Y:S01]  /*5380*/  R2UR UR22, R56 ;  /* 0x00000000381672ca */ /* 0x000fe200000e0000 */
[----:B------:R-:W-:Y:S01]  /*5390*/  UMOV UR60, UR26 ;  /* 0x0000001a003c7c82 */ /* 0x000fe20008000000 */
[----:B------:R-:W-:Y:S02]  /*53a0*/  @!P1 R2UR UR4, R0 ;  /* 0x00000000000492ca */ /* 0x000fe400000e0000 */
[----:B------:R-:W-:Y:S01]  /*53b0*/  @!UP0 UIADD3 UR10, UPT, UPT, UR10, 0x20, URZ ;  /* 0x000000200a0a8890 */ /* 0x000fe2000fffe0ff */
[C---:B------:R-:W-:Y:S01]  /*53c0*/  ISETP.NE.AND P0, PT, R14.reuse, 0x2, PT ;  /* 0x000000020e00780c */ /* 0x040fe20003f05270 */
[----:B------:R-:W-:Y:S02]  /*53d0*/  UIADD3 UR27, UPT, UPT, UR13, UR23, URZ ;  /* 0x000000170d1b7290 */ /* 0x000fe4000fffe0ff */
[----:B------:R-:W-:Y:S01]  /*53e0*/  IMAD.U32 R8, RZ, RZ, UR7 ;  /* 0x00000007ff087e24 */ /* 0x000fe2000f8e00ff */
[----:B------:R-:W-:Y:S02]  /*53f0*/  SEL R0, RZ, 0x1, P0 ;  /* 0x00000001ff007807 */ /* 0x000fe40000000000 */
[----:B------:R-:W-:Y:S02]  /*5400*/  SEL R14, R14, RZ, P0 ;  /* 0x000000ff0e0e7207 */ /* 0x000fe40000000000 */
[----:B------:R-:W-:Y:S01]  /*5410*/  @!P1 R2UR UR18, R8 ;  /* 0x00000000081292ca */ /* 0x000fe200000e0000 */
[----:B------:R-:W-:Y:S01]  /*5420*/  UIADD3 UR25, UPT, UPT, UR14, UR22, URZ ;  /* 0x000000160e197290 */ /* 0x000fe2000fffe0ff */
[----:B------:R-:W-:Y:S01]  /*5430*/  IMAD.U32 R9, RZ, RZ, UR4 ;  /* 0x00000004ff097e24 */ /* 0x000fe2000f8e00ff */
[----:B------:R-:W-:Y:S01]  /*5440*/  @!UP0 ULEA UR4, UR6, UR24, 0xd ;  /* 0x0000001806048291 */ /* 0x000fe2000f8e68ff */
[----:B------:R-:W-:Y:S03]  /*5450*/  LOP3.LUT R13, R13, R0, RZ, 0x3c, !PT ;  /* 0x000000000d0d7212 */ /* 0x000fe600078e3cff */
[----:B------:R-:W-:Y:S01]  /*5460*/  @!P1 R2UR UR19, R9 ;  /* 0x00000000091392ca */ /* 0x000fe200000e0000 */
[----:B------:R-:W-:Y:S01]  /*5470*/  @!UP0 UIADD3 UR8, UPT, UPT, UR4, 0x400, URZ ;  /* 0x0000040004088890 */ /* 0x000fe2000fffe0ff */
[----:B------:R-:W-:Y:S01]  /*5480*/  VOTEU.ALL UP0, P1 ;  /* 0x0000000000ff7886 */ /* 0x000fe20000800000 */
[----:B------:R-:W-:Y:S10]  /*5490*/  UPRMT UR4, UR54, 0x654, UR9 ;  /* 0x0000065436047896 */ /* 0x000ff40008000009 */
[----:B------:R1:W-:Y:S01]  /*54a0*/  @!UP0 UTMALDG.3D [UR8], [UR18], desc[UR20] ;  /* 0x00001408120085b4 */ /* 0x0003e20008011000 */
[----:B------:R3:W-:Y:S01]  /*54b0*/  @!P1 SYNCS.ARRIVE.TRANS64.RED.A0TR RZ, [UR5+0x30], R7 ;  /* 0x00003007ffff99a7 */ /* 0x0007e20008300405 */
[----:B------:R-:W-:Y:S01]  /*54c0*/  SYNCS.ARRIVE.TRANS64.RED.A1T0 RZ, [UR4], RZ ;  /* 0x000000ffffff79a7 */ /* 0x000fe20008100404 */
[----:B------:R-:W-:Y:S04]  /*54d0*/  UIADD3 UR4, UPT, UPT, UR6, 0x1, URZ ;  /* 0x0000000106047890 */ /* 0x000fe8000fffe0ff */
[----:B------:R-:W-:Y:S04]  /*54e0*/  UISETP.NE.AND UP0, UPT, UR4, 0x3, UPT ;  /* 0x000000030400788c */ /* 0x000fe8000bf05270 */
[----:B------:R-:W-:Y:S06]  /*54f0*/  USEL UR5, URZ, 0x1, UP0 ;  /* 0x00000001ff057887 */ /* 0x000fec0008000000 */
[----:B------:R-:W-:Y:S01]  /*5500*/  LOP3.LUT R15, R15, UR5, RZ, 0x3c, !PT ;  /* 0x000000050f0f7c12 */ /* 0x000fe2000f8e3cff */
[----:B-1----:R-:W-:Y:S01]  /*5510*/  USEL UR12, UR4, URZ, UP0 ;  /* 0x000000ff040c7287 */ /* 0x002fe20008000000 */
[----:B------:R-:W-:Y:S11]  /*5520*/  BRA.U UP1, `(.L_x_86) ;  /* 0xfffffff101f07547 */ /* 0x000ff6000b83ffff */
[----:B------:R-:W-:Y:S01]  /*5530*/  UIADD3 UR24, UPT, UPT, UR24, 0x48, URZ ;  /* 0x0000004818187890 */ /* 0x000fe2000fffe0ff */
[----:B----4-:R-:W-:-:S03]  /*5540*/  SHF.L.U32 R2, R15, 0x1f, RZ ;  /* 0x0000001f0f027819 */ /* 0x010fc600000006ff */
[----:B------:R-:W-:-:S09]  /*5550*/  ULEA UR4, UR12, UR24, 0x3 ;  /* 0x000000180c047291 */ /* 0x000fd2000f8e18ff */
[----:B------:R-:W1:Y:S02]  /*5560*/  SYNCS.PHASECHK.TRANS64.TRYWAIT P0, [UR4], R2 ;  /* 0x00000002ff0075a7 */ /* 0x000e640008001104 */
[----:B-1----:R-:W-:Y:S05]  /*5570*/  @!P0 BRA `(.L_x_87) ;  /* 0x0000003000b48947 */ /* 0x002fea0003800000 */
.L_x_157:
        /* <DEDUP_REMOVED lines=9> */
.L_x_159:
        /* <DEDUP_REMOVED lines=8> */
.L_x_89:
[----:B-1----:R1:W2:Y:S02]  /*5690*/  SYNCS.PHASECHK.TRANS64.TRYWAIT P0, [R0+URZ], R2 ;  /* 0x00000002000075a7 */ /* 0x0022a400080011ff */
[----:B--2---:R-:W-:Y:S05]  /*56a0*/  @!P0 NANOSLEEP.SYNCS 0x989680 ;  /* 0x009896800000895d */ /* 0x004fea0003900000 */
[----:B------:R-:W2:Y:S02]  /*56b0*/  @!P0 SYNCS.PHASECHK.TRANS64 P0, [R0+URZ], R2 ;  /* 0x00000002000085a7 */ /* 0x000ea400080010ff */
[----:B--2---:R-:W-:Y:S05]  /*56c0*/  @P0 EXIT ;  /* 0x000000000000094d */ /* 0x004fea0003800000 */
[----:B------:R-:W-:Y:S05]  /*56d0*/  BRA `(.L_x_89) ;  /* 0xfffffffc00ec7947 */ /* 0x000fea000383ffff */
.L_x_77:
[----:B------:R-:W-:-:S06]  /*56e0*/  UISETP.GE.AND UP0, UPT, UR22, 0x4, UPT ;  /* 0x000000041600788c */ /* 0x000fcc000bf06270 */
[----:B------:R-:W-:-:S13]  /*56f0*/  PLOP3.LUT P0, PT, PT, PT, UP0, 0x80, 0x8 ;  /* 0x000000000008781c */ /* 0x000fda0003f0f008 */
[----:B------:R-:W-:Y:S05]  /*5700*/  @!P0 EXIT ;  /* 0x000000000000894d */ /* 0x000fea0003800000 */
[----:B------:R-:W-:Y:S01]  /*5710*/  BAR.SYNC.DEFER_BLOCKING 0x6, 0xa0 ;  /* 0x0182800000007b1d */ /* 0x000fe20000010000 */
[C---:B------:R-:W-:Y:S01]  /*5720*/  IMAD.SHL.U32 R4, R64.reuse, 0x20, RZ ;  /* 0x0000002040047824 */ /* 0x040fe200078e00ff */
[C---:B------:R-:W-:Y:S01]  /*5730*/  R2P PR, R64.reuse, 0x6 ;  /* 0x0000000640007804 */ /* 0x040fe20000000000 */
[C---:B------:R-:W-:Y:S01]  /*5740*/  IMAD.SHL.U32 R2, R64.reuse, 0x4, RZ ;  /* 0x0000000440027824 */ /* 0x040fe200078e00ff */
[----:B------:R-:W-:Y:S01]  /*5750*/  CS2R R60, SRZ ;  /* 0x00000000003c7805 */ /* 0x000fe2000001ff00 */
[----:B------:R-:W-:Y:S01]  /*5760*/  IMAD.U32 R23, R64, 0x10000, RZ ;  /* 0x0001000040177824 */ /* 0x000fe200078e00ff */
[----:B------:R-:W-:Y:S01]  /*5770*/  UMOV UR43, 0x400 ;  /* 0x00000400002b7882 */ /* 0x000fe20000000000 */
[----:B------:R-:W1:Y:S01]  /*5780*/  LDCU.64 UR4, c[0x0][0x890] ;  /* 0x00011200ff0477ac */ /* 0x000e620008000a00 */
[----:B------:R-:W2:Y:S01]  /*5790*/  LDC.64 R50, c[0x0][0x8b0] ;  /* 0x00022c00ff327b82 */ /* 0x000ea20000000a00 */
[----:B------:R-:W-:Y:S01]  /*57a0*/  LOP3.LUT R3, R4, 0xe0, RZ, 0xc0, !PT ;  /* 0x000000e004037812 */ /* 0x000fe200078ec0ff */
[----:B------:R-:W-:Y:S01]  /*57b0*/  IMAD.SHL.U32 R52, R64, 0x10, RZ ;  /* 0x0000001040347824 */ /* 0x000fe200078e00ff */
[----:B------:R-:W-:Y:S01]  /*57c0*/  ULEA UR43, UR54, UR43, 0x18 ;  /* 0x0000002b362b7291 */ /* 0x000fe2000f8ec0ff */
[----:B------:R-:W-:Y:S01]  /*57d0*/  LOP3.LUT R4, R4, 0x100, RZ, 0xc0, !PT ;  /* 0x0000010004047812 */ /* 0x000fe200078ec0ff */
[----:B------:R-:W-:Y:S01]  /*57e0*/  IMAD.MOV.U32 R63, RZ, RZ, 0x8 ;  /* 0x00000008ff3f7424 */ /* 0x000fe200078e00ff */
[----:B------:R-:W-:Y:S01]  /*57f0*/  LOP3.LUT R2, R3, 0x1c, R2, 0xf8, !PT ;  /* 0x0000001c03027812 */ /* 0x000fe200078ef802 */
[----:B------:R-:W-:Y:S01]  /*5800*/  IMAD.MOV.U32 R62, RZ, RZ, 0x10 ;  /* 0x00000010ff3e7424 */ /* 0x000fe200078e00ff */
[----:B------:R-:W3:Y:S01]  /*5810*/  LDC.64 R48, c[0x0][0x8a8] ;  /* 0x00022a00ff307b82 */ /* 0x000ee20000000a00 */
[----:B------:R-:W-:Y:S01]  /*5820*/  SHF.R.U32.HI R3, RZ, 0x2, R64 ;  /* 0x00000002ff037819 */ /* 0x000fe20000011640 */
[----:B------:R-:W-:Y:S01]  /*5830*/  IMAD.MOV.U32 R22, RZ, RZ, RZ ;  /* 0x000000ffff167224 */ /* 0x000fe200078e00ff */
[----:B------:R-:W-:Y:S01]  /*5840*/  LOP3.LUT R23, R23, 0x600000, RZ, 0xc0, !PT ;  /* 0x0060000017177812 */ /* 0x000fe200078ec0ff */
[----:B------:R-:W-:Y:S01]  /*5850*/  IMAD.MOV.U32 R59, RZ, RZ, RZ ;  /* 0x000000ffff3b7224 */ /* 0x000fe200078e00ff */
[----:B------:R-:W-:Y:S01]  /*5860*/  LOP3.LUT R52, R4, 0x600, R52, 0xf8, !PT ;  /* 0x0000060004347812 */ /* 0x000fe200078ef834 */
[----:B------:R-:W4:Y:S01]  /*5870*/  LDCU UR61, c[0x0][0x370] ;  /* 0x00006e00ff3d77ac */ /* 0x000f220008000800 */
[----:B------:R-:W-:Y:S01]  /*5880*/  LOP3.LUT R2, R2, 0x4, R3, 0x78, !PT ;  /* 0x0000000402027812 */ /* 0x000fe200078e7803 */
[----:B------:R-:W4:Y:S01]  /*5890*/  LDS R0, [UR43+0x120] ;  /* 0x0001202bff007984 */ /* 0x000f220008000800 */
[----:B-1----:R-:W-:Y:S01]  /*58a0*/  IMAD.U32 R66, RZ, RZ, UR4 ;  /* 0x00000004ff427e24 */ /* 0x002fe2000f8e00ff */
[----:B------:R-:W-:Y:S01]  /*58b0*/  UIADD3 UR4, UPT, UPT, UR43, 0x400, URZ ;  /* 0x000004002b047890 */ /* 0x000fe2000fffe0ff */
[----:B------:R-:W-:Y:S01]  /*58c0*/  LOP3.LUT R52, R52, R2, RZ, 0xfc, !PT ;  /* 0x0000000234347212 */ /* 0x000fe200078efcff */
[----:B------:R-:W-:Y:S01]  /*58d0*/  IMAD.U32 R65, RZ, RZ, UR5 ;  /* 0x00000005ff417e24 */ /* 0x000fe2000f8e00ff */
[----:B------:R-:W-:Y:S01]  /*58e0*/  LOP3.LUT R64, R64, 0x60, RZ, 0xc0, !PT ;  /* 0x0000006040407812 */ /* 0x000fe200078ec0ff */
[----:B------:R-:W1:Y:S01]  /*58f0*/  LDCU UR42, c[0x0][0xb0c] ;  /* 0x00016180ff2a77ac */ /* 0x000e620008000800 */
[----:B------:R-:W-:Y:S01]  /*5900*/  SEL R63, R63, 0xfffffff8, !P1 ;  /* 0xfffffff83f3f7807 */ /* 0x000fe20004800000 */
[----:B------:R-:W-:Y:S01]  /*5910*/  IMAD.U32 R68, RZ, RZ, UR4 ;  /* 0x00000004ff447e24 */ /* 0x000fe2000f8e00ff */
[----:B------:R-:W-:Y:S01]  /*5920*/  SEL R62, R62, 0xfffffff0, !P2 ;  /* 0xfffffff03e3e7807 */ /* 0x000fe20005000000 */
[----:B------:R-:W1:Y:S01]  /*5930*/  LDCU UR38, c[0x0][0xb30] ;  /* 0x00016600ff2677ac */ /* 0x000e620008000800 */
[----:B------:R-:W1:Y:S01]  /*5940*/  LDCU.64 UR62, c[0x0][0x888] ;  /* 0x00011100ff3e77ac */ /* 0x000e620008000a00 */
[----:B------:R-:W1:Y:S01]  /*5950*/  LDCU.64 UR40, c[0x0][0xb28] ;  /* 0x00016500ff2877ac */ /* 0x000e620008000a00 */
[----:B------:R-:W1:Y:S01]  /*5960*/  LDCU.128 UR56, c[0x0][0xb10] ;  /* 0x00016200ff3877ac */ /* 0x000e620008000c00 */
[----:B------:R-:W1:Y:S01]  /*5970*/  LDCU UR55, c[0x0][0x374] ;  /* 0x00006e80ff3777ac */ /* 0x000e620008000800 */
[----:B------:R-:W-:Y:S01]  /*5980*/  UMOV UR53, 0x1 ;  /* 0x0000000100357882 */ /* 0x000fe20000000000 */
[----:B------:R-:W-:Y:S01]  /*5990*/  UMOV UR45, URZ ;  /* 0x000000ff002d7c82 */ /* 0x000fe20008000000 */
[----:B------:R-:W-:Y:S01]  /*59a0*/  UMOV UR52, URZ ;  /* 0x000000ff00347c82 */ /* 0x000fe20008000000 */
[----:B------:R-:W-:Y:S01]  /*59b0*/  UMOV UR47, URZ ;  /* 0x000000ff002f7c82 */ /* 0x000fe20008000000 */
[----:B-1234-:R-:W-:-:S07]  /*59c0*/  IMAD.IADD R23, R0, 0x1, R23 ;  /* 0x0000000100177824 */ /* 0x01efce00078e0217 */
.L_x_120:
[C---:B------:R-:W-:Y:S02]  /*59d0*/  LEA R0, R59.reuse, UR43, 0x3 ;  /* 0x0000002b3b007c11 */ /* 0x040fe4000f8e18ff */
[----:B------:R-:W-:Y:S02]  /*59e0*/  SHF.L.U32 R2, R60, 0x1f, RZ ;  /* 0x0000001f3c027819 */ /* 0x000fe400000006ff */
[----:B------:R-:W-:Y:S02]  /*59f0*/  LEA R4, R59, UR43, 0x4 ;  /* 0x0000002b3b047c11 */ /* 0x000fe4000f8e20ff */
[----:B------:R-:W1:Y:S02]  /*5a00*/  SYNCS.PHASECHK.TRANS64.TRYWAIT P0, [R0+URZ+0x70], R2 ;  /* 0x00007002000075a7 */ /* 0x000e6400080011ff */
[----:B-1----:R-:W-:Y:S05]  /*5a10*/  @!P0 BRA `(.L_x_90) ;  /* 0x0000002c00bc8947 */ /* 0x002fea0003800000 */
.L_x_160:
[----:B------:R-:W-:Y:S01]  /*5a20*/  R2UR UR7, R67 ;  /* 0x00000000430772ca */ /* 0x000fe200000e0000 */
[----:B------:R-:W2:Y:S01]  /*5a30*/  LDS.128 R4, [R4+0x100] ;  /* 0x0001000004047984 */ /* 0x000ea20000000c00 */
[----:B-1----:R-:W-:Y:S01]  /*5a40*/  VIADD R0, R0, 0x80 ;  /* 0x0000008000007836 */ /* 0x002fe20000000000 */
[----:B------:R-:W-:Y:S04]  /*5a50*/  UISETP.GE.AND UP0, UPT, UR39, 0x1, UPT ;  /* 0x000000012700788c */ /* 0x000fe8000bf06270 */
[----:B------:R-:W-:Y:S01]  /*5a60*/  PRMT R0, RZ, 0x654, R0 ;  /* 0x00000654ff007816 */ /* 0x000fe20000000000 */
[----:B------:R-:W-:Y:S01]  /*5a70*/  @!PT LDS RZ, [RZ] ;  /* 0x00000000fffff984 */ /* 0x000fe20000000800 */
[----:B------:R-:W-:Y:S01]  /*5a80*/  @!PT LDS RZ, [RZ] ;  /* 0x00000000fffff984 */ /* 0x000fe20000000800 */
[----:B------:R-:W-:Y:S01]  /*5a90*/  @!PT LDS RZ, [RZ] ;  /* 0x00000000fffff984 */ /* 0x000fe20000000800 */
[----:B------:R-:W-:Y:S01]  /*5aa0*/  @!PT LDS RZ, [RZ] ;  /* 0x00000000fffff984 */ /* 0x000fe20000000800 */
[----:B------:R1:W-:Y:S06]  /*5ab0*/  MEMBAR.ALL.CTA ;  /* 0x0000000000007992 */ /* 0x0003ec0000008000 */
[----:B-1----:R-:W1:Y:S02]  /*5ac0*/  FENCE.VIEW.ASYNC.S ;  /* 0x00000000000073c6 */ /* 0x002e640000000000 */
[----:B-1----:R1:W-:Y:S01]  /*5ad0*/  SYNCS.ARRIVE.TRANS64.RED.A1T0 RZ, [R0+URZ], RZ ;  /* 0x000000ff00ff79a7 */ /* 0x0023e200081004ff */
[----:B--2---:R-:W-:Y:S11]  /*5ae0*/  LOP3.LUT P0, RZ, R6, 0x1, RZ, 0xc0, !PT ;  /* 0x0000000106ff7812 */ /* 0x004ff6000780c0ff */
[----:B------:R-:W-:Y:S02]  /*5af0*/  @!UPT UIADD3 URZ, UPT, UPT, URZ, URZ, URZ ;  /* 0x000000fffffff290 */ /* 0x000fe4000fffe0ff */
[----:B------:R-:W-:Y:S01]  /*5b00*/  VOTEU.ANY UP1, P0 ;  /* 0x0000000000ff7886 */ /* 0x000fe20000020100 */
[----:B------:R-:W-:Y:S01]  /*5b10*/  PLOP3.LUT P0, PT, PT, PT, UP1, 0x80, 0x8 ;  /* 0x000000000008781c */ /* 0x000fe20003f0f018 */
[----:B------:R-:W-:Y:S06]  /*5b20*/  UP2UR UR4, UPR, URZ, 0x2 ;  /* 0x00000002ff047883 */ /* 0x000fec0008000000 */
[----:B------:R-:W-:Y:S06]  /*5b30*/  IMAD.U32 R69, RZ, RZ, UR4 ;  /* 0x00000004ff457e24 */ /* 0x000fec000f8e00ff */
[----:B------:R-:W-:Y:S02]  /*5b40*/  @P0 SHF.R.U32.HI R2, RZ, 0x10, R5 ;  /* 0x00000010ff020819 */ /* 0x000fe40000011605 */
[----:B------:R-:W-:Y:S02]  /*5b50*/  @P0 MOV R3, R4 ;  /* 0x0000000400030202 */ /* 0x000fe40000000f00 */
[----:B------:R-:W-:Y:S02]  /*5b60*/  @P0 R2UR UR4, R2 ;  /* 0x00000000020402ca */ /* 0x000fe400000e0000 */
[----:B------:R-:W-:Y:S02]  /*5b70*/  @P0 LOP3.LUT R4, R5, 0xffff, RZ, 0xc0, !PT ;  /* 0x0000ffff05040812 */ /* 0x000fe400078ec0ff */
[----:B------:R-:W-:Y:S02]  /*5b80*/  @P0 R2UR UR6, R3 ;  /* 0x00000000030602ca */ /* 0x000fe400000e0000 */
[----:B------:R-:W-:Y:S07]  /*5b90*/  @P0 R2UR UR5, R4 ;  /* 0x00000000040502ca */ /* 0x000fee00000e0000 */
[----:B------:R-:W-:Y:S02]  /*5ba0*/  @UP1 UMOV UR7, UR4 ;  /* 0x0000000400071c82 */ /* 0x000fe40008000000 */
[----:B------:R-:W-:Y:S02]  /*5bb0*/  IMAD.U32 R67, RZ, RZ, UR7 ;  /* 0x00000007ff437e24 */ /* 0x000fe4000f8e00ff */
[----:B------:R-:W-:Y:S02]  /*5bc0*/  @UP1 UMOV UR37, UR6 ;  /* 0x0000000600251c82 */ /* 0x000fe40008000000 */
[----:B------:R-:W-:Y:S01]  /*5bd0*/  @UP1 UMOV UR36, UR5 ;  /* 0x0000000500241c82 */ /* 0x000fe20008000000 */
[----:B-1----:R-:W-:Y:S05]  /*5be0*/  BRA.U !UP0, `(.L_x_91) ;  /* 0x0000000108cc7547 */ /* 0x002fea000b800000 */
[----:B------:R-:W1:Y:S01]  /*5bf0*/  LDCU UR12, c[0x0][0xb20] ;  /* 0x00016400ff0c77ac */ /* 0x000e620008000800 */
[----:B------:R-:W-:Y:S02]  /*5c00*/  UIMAD.WIDE.U32 UR4, UR55, UR59, URZ ;  /* 0x0000003b370472a5 */ /* 0x000fe4000f8e00ff */
[----:B------:R-:W-:Y:S02]  /*5c10*/  UIMAD.WIDE.U32 UR6, UR61, UR56, URZ ;  /* 0x000000383d0672a5 */ /* 0x000fe4000f8e00ff */
[----:B------:R-:W-:Y:S02]  /*5c20*/  UISETP.NE.AND UP0, UPT, UR58, 0x1, UPT ;  /* 0x000000013a00788c */ /* 0x000fe4000bf05270 */
[----:B------:R-:W-:Y:S02]  /*5c30*/  UIMAD.WIDE.U32 UR8, UR36, UR59, URZ ;  /* 0x0000003b240872a5 */ /* 0x000fe4000f8e00ff */
[----:B------:R-:W-:Y:S02]  /*5c40*/  UIMAD.WIDE.U32 UR10, UR37, UR56, URZ ;  /* 0x00000038250a72a5 */ /* 0x000fe4000f8e00ff */
[----:B------:R-:W-:Y:S02]  /*5c50*/  UISETP.NE.AND UP1, UPT, UR42, 0x1, UPT ;  /* 0x000000012a00788c */ /* 0x000fe4000bf25270 */
[----:B------:R-:W-:Y:S01]  /*5c60*/  UISETP.NE.AND UP2, UPT, UR39, 0x1, UPT ;  /* 0x000000012700788c */ /* 0x000fe2000bf45270 */
[----:B------:R-:W-:Y:S02]  /*5c70*/  UMOV UR4, UR5 ;  /* 0x0000000500047c82 */ /* 0x000fe40008000000 */
[----:B-1----:R-:W-:Y:S03]  /*5c80*/  USHF.R.U32.HI UR5, URZ, UR12, UR4 ;  /* 0x0000000cff057299 */ /* 0x002fe60008011604 */
[----:B------:R-:W-:Y:S02]  /*5c90*/  UMOV UR4, UR7 ;  /* 0x0000000700047c82 */ /* 0x000fe40008000000 */
[----:B------:R-:W-:Y:S02]  /*5ca0*/  USHF.R.U32.HI UR7, URZ, UR57, UR4 ;  /* 0x00000039ff077299 */ /* 0x000fe40008011604 */
[----:B------:R-:W-:Y:S02]  /*5cb0*/  USEL UR4, UR55, UR5, !UP0 ;  /* 0x0000000537047287 */ /* 0x000fe4000c000000 */
[----:B------:R-:W-:Y:S01]  /*5cc0*/  USEL UR7, UR61, UR7, !UP1 ;  /* 0x000000073d077287 */ /* 0x000fe2000c800000 */
[----:B------:R-:W-:Y:S01]  /*5cd0*/  UMOV UR5, UR9 ;  /* 0x0000000900057c82 */ /* 0x000fe20008000000 */
[----:B------:R-:W-:Y:S02]  /*5ce0*/  UIMAD.WIDE.U32 UR8, UR4, UR40, URZ ;  /* 0x00000028040872a5 */ /* 0x000fe4000f8e00ff */
[----:B------:R-:W-:Y:S03]  /*5cf0*/  USHF.R.U32.HI UR6, URZ, UR12, UR5 ;  /* 0x0000000cff067299 */ /* 0x000fe60008011605 */
[----:B------:R-:W-:Y:S01]  /*5d00*/  UMOV UR5, UR11 ;  /* 0x0000000b00057c82 */ /* 0x000fe20008000000 */
[----:B------:R-:W-:Y:S02]  /*5d10*/  UIMAD.WIDE.U32 UR10, UR7, UR40, URZ ;  /* 0x00000028070a72a5 */ /* 0x000fe4000f8e00ff */
[----:B------:R-:W-:Y:S02]  /*5d20*/  USHF.R.U32.HI UR12, URZ, UR57, UR5 ;  /* 0x00000039ff0c7299 */ /* 0x000fe40008011605 */
[----:B------:R-:W-:Y:S01]  /*5d30*/  USEL UR6, UR36, UR6, !UP0 ;  /* 0x0000000624067287 */ /* 0x000fe2000c000000 */
[----:B------:R-:W-:Y:S02]  /*5d40*/  UMOV UR5, UR9 ;  /* 0x0000000900057c82 */ /* 0x000fe40008000000 */
[----:B------:R-:W-:Y:S01]  /*5d50*/  UMOV UR10, UR11 ;  /* 0x0000000b000a7c82 */ /* 0x000fe20008000000 */
[----:B------:R-:W-:Y:S02]  /*5d60*/  @UP2 USHF.R.U32.HI UR4, URZ, UR41, UR5 ;  /* 0x00000029ff042299 */ /* 0x000fe40008011605 */
[----:B------:R-:W-:Y:S02]  /*5d70*/  @UP2 USHF.R.U32.HI UR7, URZ, UR41, UR10 ;  /* 0x00000029ff072299 */ /* 0x000fe4000801160a */
[----:B------:R-:W-:Y:S02]  /*5d80*/  UIMAD UR4, UR39, UR4, URZ ;  /* 0x00000004270472a4 */ /* 0x000fe4000f8e02ff */
[----:B------:R-:W-:Y:S02]  /*5d90*/  UIMAD.WIDE.U32 UR10, UR6, UR40, URZ ;  /* 0x00000028060a72a5 */ /* 0x000fe4000f8e00ff */
[----:B------:R-:W-:Y:S02]  /*5da0*/  USEL UR5, UR37, UR12, !UP1 ;  /* 0x0000000c25057287 */ /* 0x000fe4000c800000 */
[----:B------:R-:W-:Y:S02]  /*5db0*/  UIMAD UR8, UR39, UR7, URZ ;  /* 0x00000007270872a4 */ /* 0x000fe4000f8e02ff */
[----:B------:R-:W-:Y:S03]  /*5dc0*/  UISETP.GE.AND UP0, UPT, UR6, UR4, UPT ;  /* 0x000000040600728c */ /* 0x000fe6000bf06270 */
[----:B------:R-:W-:Y:S01]  /*5dd0*/  UMOV UR4, UR11 ;  /* 0x0000000b00047c82 */ /* 0x000fe20008000000 */
[----:B------:R-:W-:Y:S02]  /*5de0*/  UISETP.GE.OR UP0, UPT, UR5, UR8, UP0 ;  /* 0x000000080500728c */ /* 0x000fe40008706670 */
[----:B------:R-:W-:Y:S02]  /*5df0*/  USHF.R.U32.HI UR4, URZ, UR41, UR4 ;  /* 0x00000029ff047299 */ /* 0x000fe40008011604 */
[----:B------:R-:W-:Y:S02]  /*5e00*/  UIMAD.WIDE.U32 UR8, UR5, UR40, URZ ;  /* 0x00000028050872a5 */ /* 0x000fe4000f8e00ff */
[----:B------:R-:W-:Y:S02]  /*5e10*/  USEL UR11, UR6, UR4, !UP2 ;  /* 0x00000004060b7287 */ /* 0x000fe4000d000000 */
[----:B------:R-:W-:Y:S02]  /*5e20*/  UIADD3 UR8, UPT, UPT, -UR5, URZ, URZ ;  /* 0x000000ff05087290 */ /* 0x000fe4000fffe1ff */
[----:B------:R-:W-:Y:S01]  /*5e30*/  UIADD3 UR10, UPT, UPT, -UR11, URZ, URZ ;  /* 0x000000ff0b0a7290 */ /* 0x000fe2000fffe1ff */
[----:B------:R-:W-:Y:S01]  /*5e40*/  @!UP0 UMOV UR4, UR9 ;  /* 0x0000000900048c82 */ /* 0x000fe20008000000 */
[----:B------:R-:W-:Y:S02]  /*5e50*/  UIADD3 UR9, UPT, UPT, -UR6, URZ, URZ ;  /* 0x000000ff06097290 */ /* 0x000fe4000fffe1ff */
[----:B------:R-:W-:Y:S02]  /*5e60*/  @!UP0 USHF.R.U32.HI UR4, URZ, UR41, UR4 ;  /* 0x00000029ff048299 */ /* 0x000fe40008011604 */
[----:B------:R-:W-:Y:S02]  /*5e70*/  UIMAD UR10, UR39, UR10, UR6 ;  /* 0x0000000a270a72a4 */ /* 0x000fe4000f8e0206 */
[----:B------:R-:W-:Y:S04]  /*5e80*/  @!UP0 USEL UR4, UR5, UR4, !UP2 ;  /* 0x0000000405048287 */ /* 0x000fe8000d000000 */
[----:B------:R-:W-:Y:S02]  /*5e90*/  @!UP0 UIMAD UR10, UR7, UR10, UR4 ;  /* 0x0000000a070a82a4 */ /* 0x000fe4000f8e0204 */
[----:B------:R-:W-:Y:S02]  /*5ea0*/  @!UP0 UIADD3 UR11, UPT, UPT, UR11, -UR4, URZ ;  /* 0x800000040b0b8290 */ /* 0x000fe4000fffe0ff */
[----:B------:R-:W-:Y:S02]  /*5eb0*/  UIMAD UR7, UR42, UR8, UR37 ;  /* 0x000000082a0772a4 */ /* 0x000fe4000f8e0225 */
[----:B------:R-:W-:Y:S02]  /*5ec0*/  @!UP0 UIMAD UR6, UR11, UR39, UR5 ;  /* 0x000000270b0682a4 */ /* 0x000fe4000f8e0205 */
[----:B------:R-:W-:Y:S01]  /*5ed0*/  UIMAD UR4, UR58, UR9, UR36 ;  /* 0x000000093a0472a4 */ /* 0x000fe2000f8e0224 */
[----:B------:R-:W-:Y:S02]  /*5ee0*/  @!UP0 UMOV UR5, UR10 ;  /* 0x0000000a00058c82 */ /* 0x000fe40008000000 */
[----:B------:R-:W-:Y:S02]  /*5ef0*/  UIMAD UR37, UR5, UR42, UR7 ;  /* 0x0000002a052572a4 */ /* 0x000fe4000f8e0207 */
[----:B------:R-:W-:Y:S11]  /*5f00*/  UIMAD UR36, UR6, UR58, UR4 ;  /* 0x0000003a062472a4 */ /* 0x000ff6000f8e0204 */
[----:B------:R-:W-:Y:S01]  /*5f10*/  @!UPT UIADD3 URZ, UPT, UPT, URZ, URZ, URZ ;  /* 0x000000fffffff290 */ /* 0x000fe2000fffe0ff */
.L_x_91:
[----:B------:R-:W-:Y:S01]  /*5f20*/  UISETP.NE.AND UP0, UPT, UR38, 0x1, UPT ;  /* 0x000000012600788c */ /* 0x000fe2000bf05270 */
[----:B------:R-:W-:Y:S01]  /*5f30*/  R2UR UR11, R68 ;  /* 0x00000000440b72ca */ /* 0x000fe200000e0000 */
[----:B------:R-:W-:Y:S01]  /*5f40*/  USHF.L.U32 UR50, UR25, 0x6, URZ ;  /* 0x0000000619327899 */ /* 0x000fe200080006ff */
[----:B------:R-:W-:Y:S01]  /*5f50*/  IADD3 R59, PT, PT, R59, 0x1, RZ ;  /* 0x000000013b3b7810 */ /* 0x000fe20007ffe0ff */
[----:B------:R-:W-:Y:S07]  /*5f60*/  USHF.L.U32 UR49, UR27, 0x6, URZ ;  /* 0x000000061b317899 */ /* 0x000fee00080006ff */
[----:B------:R-:W1:Y:S01]  /*5f70*/  @!UP0 LDCU.128 UR12, c[0x0][0xb10] ;  /* 0x00016200ff0c87ac */ /* 0x000e620008000c00 */
[----:B------:R-:W2:Y:S01]  /*5f80*/  @!UP0 LDCU UR5, c[0x0][0xb0c] ;  /* 0x00016180ff0587ac */ /* 0x000ea20008000800 */
[----:B------:R-:W3:Y:S01]  /*5f90*/  @!UP0 LDCU UR10, c[0x0][0xb20] ;  /* 0x00016400ff0a87ac */ /* 0x000ee20008000800 */
[----:B-1----:R-:W-:Y:S02]  /*5fa0*/  UIMAD.WIDE.U32 UR8, UR37, UR12, URZ ;  /* 0x0000000c250872a5 */ /* 0x002fe4000f8e00ff */
[----:B------:R-:W-:Y:S02]  /*5fb0*/  UIMAD.WIDE.U32 UR6, UR36, UR15, URZ ;  /* 0x0000000f240672a5 */ /* 0x000fe4000f8e00ff */
[----:B------:R-:W-:Y:S03]  /*5fc0*/  @!UP0 UISETP.NE.AND UP1, UPT, UR14, 0x1, UPT ;  /* 0x000000010e00888c */ /* 0x000fe6000bf25270 */
[----:B------:R-:W-:Y:S01]  /*5fd0*/  @!UP0 UMOV UR4, UR9 ;  /* 0x0000000900048c82 */ /* 0x000fe20008000000 */
[----:B--2---:R-:W-:Y:S02]  /*5fe0*/  @!UP0 UISETP.NE.AND UP2, UPT, UR5, 0x1, UPT ;  /* 0x000000010500888c */ /* 0x004fe4000bf45270 */
[----:B------:R-:W-:Y:S01]  /*5ff0*/  @!UP0 USHF.R.U32.HI UR4, URZ, UR13, UR4 ;  /* 0x0000000dff048299 */ /* 0x000fe20008011604 */
[----:B------:R-:W-:Y:S02]  /*6000*/  @!UP0 UMOV UR6, UR7 ;  /* 0x0000000700068c82 */ /* 0x000fe40008000000 */
[----:B---3--:R-:W-:Y:S02]  /*6010*/  @!UP0 USHF.R.U32.HI UR6, URZ, UR10, UR6 ;  /* 0x0000000aff068299 */ /* 0x008fe40008011606 */
[----:B------:R-:W-:Y:S02]  /*6020*/  @!UP0 USEL UR7, UR37, UR4, !UP2 ;  /* 0x0000000425078287 */ /* 0x000fe4000d000000 */
[----:B------:R-:W-:Y:S04]  /*6030*/  @!UP0 USEL UR6, UR36, UR6, !UP1 ;  /* 0x0000000624068287 */ /* 0x000fe8000c800000 */
[----:B------:R-:W-:Y:S02]  /*6040*/  @!UP0 UIADD3 UR4, UPT, UPT, -UR7, UR6, URZ ;  /* 0x0000000607048290 */ /* 0x000fe4000fffe1ff */
[----:B------:R-:W-:Y:S02]  /*6050*/  @!UP0 UIADD3 UR6, UPT, UPT, UR7, -UR6, URZ ;  /* 0x8000000607068290 */ /* 0x000fe4000fffe0ff */
[----:B------:R-:W-:Y:S02]  /*6060*/  @!UP0 UIMAD UR37, UR4, UR5, UR37 ;  /* 0x00000005042582a4 */ /* 0x000fe4000f8e0225 */
[----:B------:R-:W-:Y:S02]  /*6070*/  @!UP0 UIMAD UR36, UR6, UR14, UR36 ;  /* 0x0000000e062482a4 */ /* 0x000fe4000f8e0224 */
[----:B------:R-:W-:Y:S09]  /*6080*/  ULOP3.LUT UP0, URZ, UR11, 0x3f0, URZ, 0xc0, !UPT ;  /* 0x000003f00bff7892 */ /* 0x000ff2000f80c0ff */
[----:B------:R-:W-:Y:S05]  /*6090*/  BRA.U !UP0, `(.L_x_92) ;  /* 0x00000001087c7547 */ /* 0x000fea000b800000 */
[----:B------:R-:W1:Y:S01]  /*60a0*/  LDCU.64 UR8, c[0x4][0x80] ;  /* 0x01001000ff0877ac */ /* 0x000e620008000a00 */
[----:B------:R-:W-:Y:S01]  /*60b0*/  MOV R2, 0x0 ;  /* 0x0000000000027802 */ /* 0x000fe20000000f00 */
[----:B------:R-:W-:Y:S02]  /*60c0*/  HFMA2 R12, -RZ, RZ, 0, 5.9604644775390625e-08 ;  /* 0x00000001ff0c7431 */ /* 0x000fe400000001ff */
[----:B------:R-:W-:Y:S01]  /*60d0*/  IMAD.MOV.U32 R8, RZ, RZ, 0x70 ;  /* 0x00000070ff087424 */ /* 0x000fe200078e00ff */
[----:B------:R2:W3:Y:S01]  /*60e0*/  LDC.64 R14, c[0x4][R2] ;  /* 0x01000000020e7b82 */ /* 0x0004e20000000a00 */
[----:B------:R-:W4:Y:S01]  /*60f0*/  LDCU.64 UR6, c[0x4][0x88] ;  /* 0x01001100ff0677ac */ /* 0x000f220008000a00 */
[----:B------:R-:W-:Y:S01]  /*6100*/  IMAD.MOV.U32 R13, RZ, RZ, RZ ;  /* 0x000000ffff0d7224 */ /* 0x000fe200078e00ff */
[----:B------:R-:W2:Y:S01]  /*6110*/  LDCU.64 UR4, c[0x4][0x8] ;  /* 0x01000100ff0477ac */ /* 0x000ea20008000a00 */
[----:B-1----:R-:W-:Y:S01]  /*6120*/  MOV R5, UR9 ;  /* 0x0000000900057c02 */ /* 0x002fe20008000f00 */
[----:B------:R-:W-:Y:S01]  /*6130*/  IMAD.U32 R4, RZ, RZ, UR8 ;  /* 0x00000008ff047e24 */ /* 0x000fe2000f8e00ff */
[----:B----4-:R-:W-:Y:S01]  /*6140*/  MOV R7, UR7 ;  /* 0x0000000700077c02 */ /* 0x010fe20008000f00 */
[----:B------:R-:W-:Y:S01]  /*6150*/  IMAD.U32 R6, RZ, RZ, UR6 ;  /* 0x00000006ff067e24 */ /* 0x000fe2000f8e00ff */
[----:B--2---:R-:W-:Y:S01]  /*6160*/  MOV R11, UR5 ;  /* 0x00000005000b7c02 */ /* 0x004fe20008000f00 */
[----:B------:R-:W-:Y:S02]  /*6170*/  IMAD.U32 R10, RZ, RZ, UR4 ;  /* 0x00000004ff0a7e24 */ /* 0x000fe4000f8e00ff */
[----:B------:R-:W-:Y:S07]  /*6180*/  LEPC R20, `(.L_x_93) ;  /* 0x000000001014794e */ /* 0x000fee0000000000 */
[----:B---3-5:R-:W-:Y:S05]  /*6190*/  CALL.ABS.NOINC R14 ;  /* 0x000000000e007343 */ /* 0x028fea0003c00000 */
.L_x_93:
[----:B------:R-:W1:Y:S01]  /*61a0*/  LDCU.64 UR8, c[0x4][0x80] ;  /* 0x01001000ff0877ac */ /* 0x000e620008000a00 */
[----:B------:R-:W2:Y:S01]  /*61b0*/  LDC.64 R2, c[0x4][R2] ;  /* 0x0100000002027b82 */ /* 0x000ea20000000a00 */
[----:B------:R-:W-:Y:S02]  /*61c0*/  HFMA2 R12, -RZ, RZ, 0, 5.9604644775390625e-08 ;  /* 0x00000001ff0c7431 */ /* 0x000fe400000001ff */
[----:B------:R-:W-:Y:S02]  /*61d0*/  IMAD.MOV.U32 R8, RZ, RZ, 0x70 ;  /* 0x00000070ff087424 */ /* 0x000fe400078e00ff */
[----:B------:R-:W-:Y:S01]  /*61e0*/  IMAD.MOV.U32 R13, RZ, RZ, RZ ;  /* 0x000000ffff0d7224 */ /* 0x000fe200078e00ff */
[----:B------:R-:W3:Y:S01]  /*61f0*/  LDCU.64 UR6, c[0x4][0x88] ;  /* 0x01001100ff0677ac */ /* 0x000ee20008000a00 */
[----:B------:R-:W4:Y:S01]  /*6200*/  LDCU.64 UR4, c[0x4][0x8] ;  /* 0x01000100ff0477ac */ /* 0x000f220008000a00 */
[----:B-1----:R-:W-:Y:S02]  /*6210*/  MOV R4, UR8 ;  /* 0x0000000800047c02 */ /* 0x002fe40008000f00 */
[----:B------:R-:W-:Y:S02]  /*6220*/  MOV R5, UR9 ;  /* 0x0000000900057c02 */ /* 0x000fe40008000f00 */
[----:B---3--:R-:W-:Y:S01]  /*6230*/  MOV R7, UR7 ;  /* 0x0000000700077c02 */ /* 0x008fe20008000f00 */
[----:B------:R-:W-:Y:S01]  /*6240*/  IMAD.U32 R6, RZ, RZ, UR6 ;  /* 0x00000006ff067e24 */ /* 0x000fe2000f8e00ff */
[----:B----4-:R-:W-:Y:S01]  /*6250*/  MOV R11, UR5 ;  /* 0x00000005000b7c02 */ /* 0x010fe20008000f00 */
[----:B------:R-:W-:Y:S02]  /*6260*/  IMAD.U32 R10, RZ, RZ, UR4 ;  /* 0x00000004ff0a7e24 */ /* 0x000fe4000f8e00ff */
[----:B------:R-:W-:Y:S07]  /*6270*/  LEPC R20, `(.L_x_92) ;  /* 0x000000001014794e */ /* 0x000fee0000000000 */
[----:B--2---:R-:W-:Y:S05]  /*6280*/  CALL.ABS.NOINC R2 ;  /* 0x0000000002007343 */ /* 0x004fea0003c00000 */
.L_x_92:
[----:B------:R-:W-:Y:S02]  /*6290*/  R2UR UR6, R57 ;  /* 0x00000000390672ca */ /* 0x000fe400000e0000 */
[----:B------:R-:W-:Y:S02]  /*62a0*/  R2UR UR5, R66 ;  /* 0x00000000420572ca */ /* 0x000fe400000e0000 */
[----:B------:R-:W-:Y:S02]  /*62b0*/  R2UR UR4, R65 ;  /* 0x00000000410472ca */ /* 0x000fe400000e0000 */
[----:B------:R-:W-:Y:S02]  /*62c0*/  ISETP.NE.U32.AND P4, PT, R50, RZ, PT ;  /* 0x000000ff3200720c */ /* 0x000fe40003f85070 */
[----:B------:R-:W-:Y:S02]  /*62d0*/  ISETP.NE.U32.AND P2, PT, RZ, UR62, PT ;  /* 0x0000003eff007c0c */ /* 0x000fe4000bf45070 */
[----:B------:R-:W-:Y:S02]  /*62e0*/  ISETP.NE.AND.EX P4, PT, R51, RZ, PT, P4 ;  /* 0x000000ff3300720c */ /* 0x000fe40003f85340 */
[----:B------:R-:W-:Y:S01]  /*62f0*/  ISETP.NE.AND.EX P2, PT, RZ, UR63, PT, P2 ;  /* 0x0000003fff007c0c */ /* 0x000fe2000bf45320 */
[----:B------:R-:W-:Y:S02]  /*6300*/  UISETP.NE.AND UP2, UPT, UR6, URZ, UPT ;  /* 0x000000ff0600728c */ /* 0x000fe4000bf45270 */
[----:B------:R-:W-:Y:S04]  /*6310*/  UISETP.NE.U32.AND UP0, UPT, UR5, URZ, UPT ;  /* 0x000000ff0500728c */ /* 0x000fe8000bf05070 */
[----:B------:R-:W-:Y:S01]  /*6320*/  UISETP.NE.AND.EX UP1, UPT, UR4, URZ, UPT, UP0 ;  /* 0x000000ff0400728c */ /* 0x000fe2000bf25300 */
[----:B------:R-:W-:Y:S01]  /*6330*/  PLOP3.LUT P1, PT, PT, PT, UP2, 0x80, 0x8 ;  /* 0x000000000008781c */ /* 0x000fe20003f2f028 */
[----:B------:R-:W-:Y:S03]  /*6340*/  UPLOP3.LUT UP0, UPT, UPT, UPT, UPT, 0x40, 0x4 ;  /* 0x000000000004789c */ /* 0x000fe60003f0e870 */
[----:B------:R-:W-:Y:S06]  /*6350*/  @UP2 UPLOP3.LUT UP0, UPT, UPT, UPT, UP1, 0x80, 0x8 ;  /* 0x000000000008289c */ /* 0x000fec0003f0f010 */
[----:B------:R-:W-:Y:S01]  /*6360*/  PLOP3.LUT P0, PT, PT, PT, UP0, 0x80, 0x8 ;  /* 0x000000000008781c */ /* 0x000fe20003f0f008 */
[----:B------:R-:W-:Y:S01]  /*6370*/  @!UPT UIADD3 URZ, UPT, UPT, URZ, URZ, URZ ;  /* 0x000000fffffff290 */ /* 0x000fe2000fffe0ff */
[----:B------:R-:W-:Y:S11]  /*6380*/  BRA.U !UP1, `(.L_x_94) ;  /* 0x0000000109407547 */ /* 0x000ff6000b800000 */
[----:B------:R-:W-:Y:S01]  /*6390*/  UISETP.NE.U32.AND UP0, UPT, UR62, URZ, UPT ;  /* 0x000000ff3e00728c */ /* 0x000fe2000bf05070 */
[----:B------:R-:W-:Y:S01]  /*63a0*/  R2UR UR6, R66 ;  /* 0x00000000420672ca */ /* 0x000fe200000e0000 */
[----:B------:R-:W1:Y:S01]  /*63b0*/  LDCU.64 UR8, c[0x0][0x358] ;  /* 0x00006b00ff0877ac */ /* 0x000e620008000a00 */
[----:B------:R-:W-:Y:S02]  /*63c0*/  HFMA2 R53, -RZ, RZ, 0, 5.9604644775390625e-08 ;  /* 0x00000001ff357431 */ /* 0x000fe400000001ff */
[----:B------:R-:W-:Y:S01]  /*63d0*/  IMAD.MOV.U32 R0, RZ, RZ, 0x1 ;  /* 0x00000001ff007424 */ /* 0x000fe200078e00ff */
[----:B------:R-:W-:Y:S06]  /*63e0*/  UISETP.NE.AND.EX UP0, UPT, UR63, URZ, UPT, UP0 ;  /* 0x000000ff3f00728c */ /* 0x000fec000bf05300 */
[----:B------:R-:W-:Y:S05]  /*63f0*/  PLOP3.LUT P3, PT, PT, PT, UP0, 0x80, 0x8 ;  /* 0x000000000008781c */ /* 0x000fea0003f6f008 */
[----:B------:R-:W2:Y:S01]  /*6400*/  @UP0 LDCU.64 UR4, c[0x0][0x888] ;  /* 0x00011100ff0407ac */ /* 0x000ea20008000a00 */
[----:B------:R-:W-:Y:S07]  /*6410*/  @UP0 UIMAD UR6, UR60, UR6, URZ ;  /* 0x000000063c0602a4 */ /* 0x000fee000f8e02ff */
[----:B------:R-:W-:Y:S01]  /*6420*/  @!P3 PRMT R53, R0, 0x7610, R53 ;  /* 0x000076100035b816 */ /* 0x000fe20000000035 */
[----:B--2---:R-:W-:Y:S06]  /*6430*/  @UP0 UIMAD.WIDE UR4, UR6, 0x4, UR4 ;  /* 0x00000004060408a5 */ /* 0x004fec000f8e0204 */
[----:B-----5:R-:W-:Y:S02]  /*6440*/  IMAD.U32 R26, RZ, RZ, UR4 ;  /* 0x00000004ff1a7e24 */ /* 0x020fe4000f8e00ff */
[----:B------:R-:W-:Y:S03]  /*6450*/  IMAD.U32 R27, RZ, RZ, UR5 ;  /* 0x00000005ff1b7e24 */ /* 0x000fe6000f8e00ff */
[----:B------:R-:W2:Y:S02]  /*6460*/  @!UP0 LDCU UR4, c[0x0][0x880] ;  /* 0x00011000ff0487ac */ /* 0x000ea40008000800 */
[----:B-1----:R1:W5:Y:S02]  /*6470*/  @P3 LDG.E R26, desc[UR8][R26.64] ;  /* 0x000000081a1a3981 */ /* 0x002364000c1e1900 */
[----:B-12---:R-:W-:Y:S02]  /*6480*/  @!P3 MOV R26, UR4 ;  /* 0x00000004001abc02 */ /* 0x006fe40008000f00 */
.L_x_94:
[----:B------:R-:W-:Y:S05]  /*6490*/  @!P4 BRA `(.L_x_95) ;  /* 0x000000000024c947 */ /* 0x000fea0003800000 */
[----:B------:R-:W-:Y:S01]  /*64a0*/  ISETP.NE.U32.AND P3, PT, R48, RZ, PT ;  /* 0x000000ff3000720c */ /* 0x000fe20003f65070 */
[----:B------:R-:W1:Y:S03]  /*64b0*/  LDCU.64 UR4, c[0x0][0x358] ;  /* 0x00006b00ff0477ac */ /* 0x000e660008000a00 */
[----:B------:R-:W-:Y:S11]  /*64c0*/  ISETP.NE.AND.EX P3, PT, R49, RZ, PT, P3 ;  /* 0x000000ff3100720c */ /* 0x000ff60003f65330 */
[----:B------:R-:W-:Y:S02]  /*64d0*/  @!UPT UIADD3 URZ, UPT, UPT, URZ, URZ, URZ ;  /* 0x000000fffffff290 */ /* 0x000fe4000fffe0ff */
[----:B------:R-:W2:Y:S01]  /*64e0*/  @P3 LDC.64 R2, c[0x0][0x8a8] ;  /* 0x00022a00ff023b82 */ /* 0x000ea20000000a00 */
[----:B------:R-:W-:Y:S04]  /*64f0*/  @P3 IMAD R0, R50, UR60, RZ ;  /* 0x0000003c32003c24 */ /* 0x000fe8000f8e02ff */
[----:B--2---:R-:W-:Y:S05]  /*6500*/  @P3 IMAD.WIDE R2, R0, 0x4, R2 ;  /* 0x0000000400023825 */ /* 0x004fea00078e0202 */
[----:B-1---5:R1:W5:Y:S02]  /*6510*/  @P3 LDG.E R24, desc[UR4][R2.64] ;  /* 0x0000000402183981 */ /* 0x022364000c1e1900 */
[----:B-1----:R-:W2:Y:S02]  /*6520*/  @!P3 LDC R24, c[0x0][0x8a0] ;  /* 0x00022800ff18bb82 */ /* 0x002ea40000000800 */
.L_x_95:
[----:B-----5:R-:W-:Y:S01]  /*6530*/  FSETP.NEU.AND P3, PT, R26, RZ, PT ;  /* 0x000000ff1a00720b */ /* 0x020fe20003f6d000 */
[----:B------:R-:W-:Y:S01]  /*6540*/  IMAD.U32 R2, RZ, RZ, UR45 ;  /* 0x0000002dff027e24 */ /* 0x000fe2000f8e00ff */
[----:B------:R-:W-:Y:S01]  /*6550*/  SEL R5, RZ, 0xffffffff, P2 ;  /* 0xffffffffff057807 */ /* 0x000fe20001000000 */
[----:B------:R-:W-:Y:S01]  /*6560*/  ULOP3.LUT UR4, UR53, 0x1, URZ, 0x3c, !UPT ;  /* 0x0000000135047892 */ /* 0x000fe2000f8e3cff */
[----:B------:R-:W-:Y:S01]  /*6570*/  @P1 LOP3.LUT P2, RZ, R53, 0xff, RZ, 0xc0, !PT ;  /* 0x000000ff35ff1812 */ /* 0x000fe2000784c0ff */
[----:B------:R-:W-:Y:S01]  /*6580*/  BSSY B1, `(.L_x_96) ;  /* 0x000004b000017945 */ /* 0x000fe20003800000 */
[----:B------:R-:W-:Y:S01]  /*6590*/  @P1 SEL R0, RZ, 0xffffffff, P3 ;  /* 0xffffffffff001807 */ /* 0x000fe20001800000 */
[----:B------:R-:W-:Y:S01]  /*65a0*/  IMAD.MOV.U32 R76, RZ, RZ, 0x1 ;  /* 0x00000001ff4c7424 */ /* 0x000fe200078e00ff */
[----:B------:R-:W-:Y:S01]  /*65b0*/  LEA R2, R2, UR43, 0x3 ;  /* 0x0000002b02027c11 */ /* 0x000fe2000f8e18ff */
[----:B------:R-:W-:Y:S01]  /*65c0*/  IMAD.U32 R74, RZ, RZ, UR4 ;  /* 0x00000004ff4a7e24 */ /* 0x000fe2000f8e00ff */
[----:B------:R-:W-:Y:S01]  /*65d0*/  @P0 SEL R0, R5, R0, !P2 ;  /* 0x0000000005000207 */ /* 0x000fe20005000000 */
[----:B------:R-:W-:Y:S01]  /*65e0*/  IMAD.U32 R75, RZ, RZ, UR45 ;  /* 0x0000002dff4b7e24 */ /* 0x000fe2000f8e00ff */
[----:B------:R-:W-:Y:S02]  /*65f0*/  LEA R71, R22, UR43, 0x3 ;  /* 0x0000002b16477c11 */ /* 0x000fe4000f8e18ff */
[----:B------:R-:W-:Y:S02]  /*6600*/  CS2R R38, SRZ ;  /* 0x0000000000267805 */ /* 0x000fe4000001ff00 */
[----:B------:R-:W-:Y:S02]  /*6610*/  @P1 LOP3.LUT R0, R0, 0x1, RZ, 0xc0, !PT ;  /* 0x0000000100001812 */ /* 0x000fe400078ec0ff */
[----:B------:R-:W-:Y:S02]  /*6620*/  CS2R R36, SRZ ;  /* 0x0000000000247805 */ /* 0x000fe4000001ff00 */
[----:B------:R-:W-:Y:S02]  /*6630*/  SHF.L.U32 R3, R61, 0x1f, RZ ;  /* 0x0000001f3d037819 */ /* 0x000fe400000006ff */
[----:B------:R-:W-:Y:S02]  /*6640*/  CS2R R34, SRZ ;  /* 0x0000000000227805 */ /* 0x000fe4000001ff00 */
[----:B------:R-:W-:Y:S02]  /*6650*/  ISETP.NE.U32.OR P5, PT, R0, 0x1, !P1 ;  /* 0x000000010000780c */ /* 0x000fe40004fa5470 */
[----:B------:R-:W-:Y:S02]  /*6660*/  CS2R R32, SRZ ;  /* 0x0000000000207805 */ /* 0x000fe4000001ff00 */
[----:B------:R-:W-:Y:S02]  /*6670*/  PLOP3.LUT P2, PT, PT, PT, UP1, 0x80, 0x8 ;  /* 0x000000000008781c */ /* 0x000fe40003f4f018 */
[----:B------:R-:W-:Y:S02]  /*6680*/  CS2R R42, SRZ ;  /* 0x00000000002a7805 */ /* 0x000fe4000001ff00 */
[----:B------:R-:W-:Y:S02]  /*6690*/  LEA.HI R25, R22, R22, RZ, 0x1 ;  /* 0x0000001616197211 */ /* 0x000fe400078f08ff */
[----:B------:R-:W-:Y:S02]  /*66a0*/  CS2R R40, SRZ ;  /* 0x0000000000287805 */ /* 0x000fe4000001ff00 */
[----:B------:R-:W-:Y:S02]  /*66b0*/  LOP3.LUT P4, R58, R53, 0xff, RZ, 0xc0, !PT ;  /* 0x000000ff353a7812 */ /* 0x000fe4000788c0ff */
[----:B------:R-:W-:Y:S02]  /*66c0*/  CS2R R46, SRZ ;  /* 0x00000000002e7805 */ /* 0x000fe4000001ff00 */
[----:B------:R-:W-:Y:S02]  /*66d0*/  SEL R4, RZ, 0xffffffff, P3 ;  /* 0xffffffffff047807 */ /* 0x000fe40001800000 */
[----:B------:R-:W-:Y:S02]  /*66e0*/  CS2R R44, SRZ ;  /* 0x00000000002c7805 */ /* 0x000fe4000001ff00 */
[----:B------:R-:W-:Y:S02]  /*66f0*/  P2R R70, PR, RZ, 0x20 ;  /* 0x00000020ff467803 */ /* 0x000fe40000000000 */
[----:B------:R-:W-:Y:S02]  /*6700*/  @P5 SHF.L.U32 R0, R74, 0x1f, RZ ;  /* 0x0000001f4a005819 */ /* 0x000fe400000006ff */
[----:B------:R-:W-:Y:S02]  /*6710*/  @P2 SEL R4, R5, R4, !P4 ;  /* 0x0000000405042207 */ /* 0x000fe40006000000 */
[----:B------:R1:W3:Y:S02]  /*6720*/  @P5 SYNCS.PHASECHK.TRANS64.TRYWAIT P1, [R2+URZ+0x30], R0 ;  /* 0x00003000020055a7 */ /* 0x0002e400080211ff */
[----:B------:R-:W-:Y:S04]  /*6730*/  LOP3.LUT R4, R4, 0x1, RZ, 0xc0, !PT ;  /* 0x0000000104047812 */ /* 0x000fe800078ec0ff */
[----:B------:R-:W-:Y:S04]  /*6740*/  ISETP.NE.U32.AND P2, PT, R4, 0x1, PT ;  /* 0x000000010400780c */ /* 0x000fe80003f45070 */
[----:B------:R-:W-:Y:S01]  /*6750*/  P2R R77, PR, RZ, 0x4 ;  /* 0x00000004ff4d7803 */ /* 0x000fe20000000000 */
[----:B------:R4:W2:Y:S01]  /*6760*/  SYNCS.PHASECHK.TRANS64.TRYWAIT P0, [R71+URZ+0x90], R3 ;  /* 0x00009003470075a7 */ /* 0x0008a200080011ff */
[C---:B-1----:R-:W-:Y:S01]  /*6770*/  IMAD.SHL.U32 R0, R25.reuse, 0x20, RZ ;  /* 0x0000002019007824 */ /* 0x042fe200078e00ff */
[----:B------:R-:W-:Y:S04]  /*6780*/  LOP3.LUT R25, R25, 0xffe, RZ, 0xc0, !PT ;  /* 0x00000ffe19197812 */ /* 0x000fe800078ec0ff */
[----:B------:R-:W-:Y:S01]  /*6790*/  LOP3.LUT R0, R0, 0xffffffc0, RZ, 0xc0, !PT ;  /* 0xffffffc000007812 */ /* 0x000fe200078ec0ff */
[----:B------:R-:W-:Y:S04]  /*67a0*/  IMAD.IADD R25, R22, 0x1, -R25 ;  /* 0x0000000116197824 */ /* 0x000fe800078e0a19 */
[----:B------:R-:W-:Y:S04]  /*67b0*/  IMAD.IADD R0, R23, 0x1, R0 ;  /* 0x0000000117007824 */ /* 0x000fe800078e0200 */
[----:B------:R-:W-:Y:S01]  /*67c0*/  IMAD R25, R25, 0x100000, R0 ;  /* 0x0010000019197824 */ /* 0x000fe200078e0200 */
[----:B---3--:R-:W-:Y:S01]  /*67d0*/  @P5 SEL R76, RZ, 0x1, !P1 ;  /* 0x00000001ff4c5807 */ /* 0x008fe20004800000 */
[----:B----4-:R-:W-:Y:S06]  /*67e0*/  @!P5 BRA `(.L_x_97) ;  /* 0x000000000090d947 */ /* 0x010fec0003800000 */
[----:B------:R-:W-:Y:S01]  /*67f0*/  HFMA2 R43, -RZ, RZ, 0, 0 ;  /* 0x00000000ff2b7431 */ /* 0x000fe200000001ff */
[----:B------:R-:W-:Y:S01]  /*6800*/  ISETP.NE.AND P1, PT, R76, RZ, PT ;  /* 0x000000ff4c00720c */ /* 0x000fe20003f25270 */
[----:B------:R-:W-:Y:S01]  /*6810*/  IMAD.U32 R5, RZ, RZ, UR45 ;  /* 0x0000002dff057e24 */ /* 0x000fe2000f8e00ff */
[----:B------:R-:W-:Y:S11]  /*6820*/  BSSY B0, `(.L_x_98) ;  /* 0x0000005000007945 */ /* 0x000ff60003800000 */
[----:B------:R-:W-:Y:S05]  /*6830*/  @P1 BRA `(.L_x_99) ;  /* 0x00000000000c1947 */ /* 0x000fea0003800000 */
[----:B------:R-:W-:Y:S04]  /*6840*/  SHF.L.U32 R0, R74, 0x1f, RZ ;  /* 0x0000001f4a007819 */ /* 0x000fe800000006ff */
[----:B------:R-:W1:Y:S02]  /*6850*/  SYNCS.PHASECHK.TRANS64.TRYWAIT P1, [R2+URZ+0x30], R0 ;  /* 0x00003000020075a7 */ /* 0x000e6400080211ff */
[----:B-1----:R-:W-:Y:S05]  /*6860*/  @!P1 BRA `(.L_x_100) ;  /* 0x00000020003c9947 */ /* 0x002fea0003800000 */
.L_x_99:
[----:B------:R-:W-:Y:S05]  /*6870*/  BSYNC B0 ;  /* 0x0000000000007941 */ /* 0x000fea0003800000 */
.L_x_98:
[----:B------:R-:W-:Y:S01]  /*6880*/  ISETP.NE.AND P1, PT, R77, RZ, PT ;  /* 0x000000ff4d00720c */ /* 0x000fe20003f25270 */
[----:B------:R-:W-:Y:S01]  /*6890*/  IMAD.MOV.U32 R42, RZ, RZ, RZ ;  /* 0x000000ffff2a7224 */ /* 0x000fe200078e00ff */
[----:B------:R-:W-:Y:S02]  /*68a0*/  CS2R R40, SRZ ;  /* 0x0000000000287805 */ /* 0x000fe4000001ff00 */
[----:B------:R-:W-:Y:S02]  /*68b0*/  CS2R R46, SRZ ;  /* 0x00000000002e7805 */ /* 0x000fe4000001ff00 */
[----:B------:R-:W-:Y:S02]  /*68c0*/  CS2R R44, SRZ ;  /* 0x00000000002c7805 */ /* 0x000fe4000001ff00 */
[----:B------:R-:W-:Y:S02]  /*68d0*/  CS2R R34, SRZ ;  /* 0x0000000000227805 */ /* 0x000fe4000001ff00 */
[----:B------:R-:W-:Y:S02]  /*68e0*/  CS2R R32, SRZ ;  /* 0x0000000000207805 */ /* 0x000fe4000001ff00 */
[----:B------:R-:W-:Y:S02]  /*68f0*/  CS2R R38, SRZ ;  /* 0x0000000000267805 */ /* 0x000fe4000001ff00 */
[----:B------:R-:W-:Y:S01]  /*6900*/  CS2R R36, SRZ ;  /* 0x0000000000247805 */ /* 0x000fe2000001ff00 */
[----:B------:R-:W-:Y:S01]  /*6910*/  @P1 IMAD R5, R5, 0x800, R52 ;  /* 0x0000080005051824 */ /* 0x000fe200078e0234 */
[----:B------:R-:W-:Y:S05]  /*6920*/  @P1 WARPSYNC.ALL ;  /* 0x0000000000001948 */ /* 0x000fea0003800000 */
[----:B------:R-:W-:Y:S01]  /*6930*/  @P1 LEA R5, R5, UR43, 0x2 ;  /* 0x0000002b05051c11 */ /* 0x000fe2000f8e10ff */
[----:B------:R-:W-:Y:S04]  /*6940*/  UIADD3 UR4, UPT, UPT, UR45, 0x1, URZ ;  /* 0x000000012d047890 */ /* 0x000fe8000fffe0ff */
[----:B------:R3:W4:Y:S01]  /*6950*/  @P1 LDSM.16.M88.4 R44, [R5+0x400] ;  /* 0x00040000052c183b */ /* 0x0007220000000200 */
[----:B------:R-:W-:Y:S01]  /*6960*/  @P1 VIADD R4, R5, 0x400 ;  /* 0x0000040005041836 */ /* 0x000fe20000000000 */
[----:B------:R-:W-:Y:S01]  /*6970*/  UISETP.NE.AND UP0, UPT, UR4, 0x3, UPT ;  /* 0x000000030400788c */ /* 0x000fe2000bf05270 */
[C-C-:B-1----:R-:W-:Y:S02]  /*6980*/  @P1 IMAD R2, R63.reuse, 0x4, R5.reuse ;  /* 0x000000043f021824 */ /* 0x142fe400078e0205 */
[C---:B------:R-:W-:Y:S01]  /*6990*/  @P1 IMAD R4, R62.reuse, 0x4, R4 ;  /* 0x000000043e041824 */ /* 0x040fe200078e0204 */
[----:B------:R-:W-:Y:S01]  /*69a0*/  USEL UR5, URZ, 0x1, UP0 ;  /* 0x00000001ff057887 */ /* 0x000fe20008000000 */
[----:B------:R-:W-:Y:S01]  /*69b0*/  @P1 IMAD R0, R62, 0x4, R5 ;  /* 0x000000043e001824 */ /* 0x000fe200078e0205 */
[----:B------:R3:W1:Y:S01]  /*69c0*/  @P1 LDSM.16.M88.4 R40, [R2+0x400] ;  /* 0x000400000228183b */ /* 0x0006620000000200 */
[----:B------:R-:W-:Y:S01]  /*69d0*/  @P1 IMAD R4, R63, 0x4, R4 ;  /* 0x000000043f041824 */ /* 0x000fe200078e0204 */
[----:B------:R-:W-:Y:S02]  /*69e0*/  USEL UR4, UR4, URZ, UP0 ;  /* 0x000000ff04047287 */ /* 0x000fe40008000000 */
[----:B------:R3:W1:Y:S01]  /*69f0*/  @P1 LDSM.16.M88.4 R32, [R0+0x400] ;  /* 0x000400000020183b */ /* 0x0006620000000200 */
[----:B------:R-:W-:Y:S03]  /*6a00*/  LOP3.LUT R74, R74, UR5, RZ, 0x3c, !PT ;  /* 0x000000054a4a7c12 */ /* 0x000fe6000f8e3cff */
[----:B------:R3:W1:Y:S01]  /*6a10*/  @P1 LDSM.16.M88.4 R36, [R4] ;  /* 0x000000000424183b */ /* 0x0006620000000200 */
[----:B------:R-:W-:Y:S03]  /*6a20*/  IMAD.U32 R75, RZ, RZ, UR4 ;  /* 0x00000004ff4b7e24 */ /* 0x000fe6000f8e00ff */
.L_x_97:
[----:B------:R-:W-:Y:S05]  /*6a30*/  BSYNC B1 ;  /* 0x0000000000017941 */ /* 0x000fea0003800000 */
.L_x_96:
[----:B---3--:R-:W-:Y:S04]  /*6a40*/  SHF.R.U32.HI R0, RZ, 0x15, R25 ;  /* 0x00000015ff007819 */ /* 0x008fe80000011619 */
[----:B------:R-:W-:Y:S01]  /*6a50*/  LOP3.LUT P1, RZ, R0, 0x3, R54, 0x48, !PT ;  /* 0x0000000300ff7812 */ /* 0x000fe20007824836 */
[----:B------:R-:W-:Y:S01]  /*6a60*/  @!UPT UIADD3 URZ, UPT, UPT, URZ, URZ, URZ ;  /* 0x000000fffffff290 */ /* 0x000fe2000fffe0ff */
[----:B--2---:R-:W-:Y:S11]  /*6a70*/  @P0 BRA `(.L_x_101) ;  /* 0x0000000000080947 */ /* 0x004ff60003800000 */
[----:B------:R-:W2:Y:S02]  /*6a80*/  SYNCS.PHASECHK.TRANS64.TRYWAIT P0, [R71+URZ+0x90], R3 ;  /* 0x00009003470075a7 */ /* 0x000ea400080011ff */
[----:B--2---:R-:W-:Y:S05]  /*6a90*/  @!P0 BRA `(.L_x_102) ;  /* 0x0000001c00c48947 */ /* 0x004fea0003800000 */
.L_x_101:
[----:B------:R-:W-:Y:S05]  /*6aa0*/  @!P1 BRA `(.L_x_103) ;  /* 0x0000000000409947 */ /* 0x000fea0003800000 */
[----:B------:R-:W3:Y:S01]  /*6ab0*/  LDCU.64 UR8, c[0x4][0x70] ;  /* 0x01000e00ff0877ac */ /* 0x000ee20008000a00 */
[----:B--2---:R-:W-:Y:S01]  /*6ac0*/  MOV R3, 0x0 ;  /* 0x0000000000037802 */ /* 0x004fe20000000f00 */
[----:B------:R-:W-:Y:S02]  /*6ad0*/  HFMA2 R12, -RZ, RZ, 0, 5.9604644775390625e-08 ;  /* 0x00000001ff0c7431 */ /* 0x000fe400000001ff */
[----:B------:R-:W-:Y:S02]  /*6ae0*/  IMAD.MOV.U32 R8, RZ, RZ, 0x192 ;  /* 0x00000192ff087424 */ /* 0x000fe400078e00ff */
[----:B------:R-:W-:Y:S01]  /*6af0*/  IMAD.MOV.U32 R13, RZ, RZ, RZ ;  /* 0x000000ffff0d7224 */ /* 0x000fe200078e00ff */
[----:B------:R-:W2:Y:S01]  /*6b00*/  LDCU.64 UR6, c[0x4][0x78] ;  /* 0x01000f00ff0677ac */ /* 0x000ea20008000a00 */
[----:B------:R-:W1:Y:S01]  /*6b10*/  LDC.64 R2, c[0x4][R3] ;  /* 0x0100000003027b82 */ /* 0x000e620000000a00 */
[----:B------:R-:W5:Y:S01]  /*6b20*/  LDCU.64 UR4, c[0x4][0x10] ;  /* 0x01000200ff0477ac */ /* 0x000f620008000a00 */
[----:B---3--:R-:W-:Y:S01]  /*6b30*/  MOV R5, UR9 ;  /* 0x0000000900057c02 */ /* 0x008fe20008000f00 */
[----:B------:R-:W-:Y:S01]  /*6b40*/  IMAD.U32 R4, RZ, RZ, UR8 ;  /* 0x00000008ff047e24 */ /* 0x000fe2000f8e00ff */
[----:B--2---:R-:W-:Y:S01]  /*6b50*/  MOV R7, UR7 ;  /* 0x0000000700077c02 */ /* 0x004fe20008000f00 */
[----:B------:R-:W-:Y:S01]  /*6b60*/  IMAD.U32 R6, RZ, RZ, UR6 ;  /* 0x00000006ff067e24 */ /* 0x000fe2000f8e00ff */
[----:B-----5:R-:W-:Y:S01]  /*6b70*/  MOV R11, UR5 ;  /* 0x00000005000b7c02 */ /* 0x020fe20008000f00 */
[----:B------:R-:W-:Y:S02]  /*6b80*/  IMAD.U32 R10, RZ, RZ, UR4 ;  /* 0x00000004ff0a7e24 */ /* 0x000fe4000f8e00ff */
[----:B------:R-:W-:Y:S07]  /*6b90*/  LEPC R20, `(.L_x_103) ;  /* 0x000000001014794e */ /* 0x000fee0000000000 */
[----:B-1--4-:R-:W-:Y:S05]  /*6ba0*/  CALL.ABS.NOINC R2 ;  /* 0x0000000002007343 */ /* 0x012fea0003c00000 */
.L_x_103:
[----:B----4-:R-:W-:Y:S01]  /*6bb0*/  LOP3.LUT R20, R44, 0xffffe000, RZ, 0xc0, !PT ;  /* 0xffffe0002c147812 */ /* 0x010fe200078ec0ff */
[----:B------:R-:W-:Y:S05]  /*6bc0*/  WARPSYNC.ALL ;  /* 0x0000000000007948 */ /* 0x000fea0003800000 */
[----:B------:R-:W-:Y:S01]  /*6bd0*/  R2UR UR4, R25 ;  /* 0x00000000190472ca */ /* 0x000fe200000e0000 */
[----:B------:R-:W-:Y:S01]  /*6be0*/  IMAD.SHL.U32 R73, R63, 0x4, RZ ;  /* 0x000000043f497824 */ /* 0x000fe200078e00ff */
[----:B------:R-:W-:Y:S01]  /*6bf0*/  LOP3.LUT R21, R45, 0xffffe000, RZ, 0xc0, !PT ;  /* 0xffffe0002d157812 */ /* 0x000fe200078ec0ff */
[----:B------:R-:W-:Y:S01]  /*6c00*/  IMAD.SHL.U32 R72, R62, 0x4, RZ ;  /* 0x000000043e487824 */ /* 0x000fe200078e00ff */
[----:B------:R-:W-:Y:S01]  /*6c10*/  LOP3.LUT R27, R46, 0xffffe000, RZ, 0xc0, !PT ;  /* 0xffffe0002e1b7812 */ /* 0x000fe200078ec0ff */
[----:B------:R-:W-:Y:S01]  /*6c20*/  BSSY.RECONVERGENT B0, `(.L_x_104) ;  /* 0x000005a000007945 */ /* 0x000fe20003800200 */
[----:B------:R-:W-:Y:S07]  /*6c30*/  ISETP.NE.AND P0, PT, R64, RZ, PT ;  /* 0x000000ff4000720c */ /* 0x000fee0003f05270 */
[----:B------:R-:W3:Y:S02]  /*6c40*/  LDTM.16dp128bit.x8 R4, tmem[UR4] ;  /* 0x00000004000479ee */ /* 0x000ee40008180000 */
[C---:B---3--:R-:W-:Y:S01]  /*6c50*/  FMUL R0, R24.reuse, R4 ;  /* 0x0000000418007220 */ /* 0x048fe20000400000 */
[C---:B------:R-:W-:Y:S01]  /*6c60*/  FMUL R2, R24.reuse, R5 ;  /* 0x0000000518027220 */ /* 0x040fe20000400000 */
[C---:B--2---:R-:W-:Y:S01]  /*6c70*/  FMUL R3, R24.reuse, R6 ;  /* 0x0000000618037220 */ /* 0x044fe20000400000 */
[----:B------:R-:W-:Y:S01]  /*6c80*/  FMUL R7, R24, R7 ;  /* 0x0000000718077220 */ /* 0x000fe20000400000 */
[C---:B------:R-:W-:Y:S01]  /*6c90*/  FFMA R28, R26.reuse, R20, R0 ;  /* 0x000000141a1c7223 */ /* 0x040fe20000000000 */
[----:B------:R-:W-:Y:S01]  /*6ca0*/  LOP3.LUT R0, R47, 0xffffe000, RZ, 0xc0, !PT ;  /* 0xffffe0002f007812 */ /* 0x000fe200078ec0ff */
[----:B------:R-:W-:Y:S01]  /*6cb0*/  FFMA R29, R26, R21, R2 ;  /* 0x000000151a1d7223 */ /* 0x000fe20000000002 */
[----:B-1----:R-:W-:Y:S01]  /*6cc0*/  LOP3.LUT R2, R40, 0xffffe000, RZ, 0xc0, !PT ;  /* 0xffffe00028027812 */ /* 0x002fe200078ec0ff */
[C---:B------:R-:W-:Y:S01]  /*6cd0*/  FFMA R30, R26.reuse, R27, R3 ;  /* 0x0000001b1a1e7223 */ /* 0x040fe20000000003 */
[----:B------:R-:W-:Y:S01]  /*6ce0*/  LOP3.LUT R3, R41, 0xffffe000, RZ, 0xc0, !PT ;  /* 0xffffe00029037812 */ /* 0x000fe200078ec0ff */
[----:B------:R-:W-:Y:S01]  /*6cf0*/  FFMA R31, R26, R0, R7 ;  /* 0x000000001a1f7223 */ /* 0x000fe20000000007 */
[----:B------:R-:W-:Y:S01]  /*6d00*/  LOP3.LUT R0, R42, 0xffffe000, RZ, 0xc0, !PT ;  /* 0xffffe0002a007812 */ /* 0x000fe200078ec0ff */
[C---:B------:R-:W-:Y:S01]  /*6d10*/  FMUL R4, R24.reuse, R8 ;  /* 0x0000000818047220 */ /* 0x040fe20000400000 */
[----:B------:R-:W-:Y:S01]  /*6d20*/  LOP3.LUT R7, R43, 0xffffe000, RZ, 0xc0, !PT ;  /* 0xffffe0002b077812 */ /* 0x000fe200078ec0ff */
[C---:B------:R-:W-:Y:S01]  /*6d30*/  FMUL R5, R24.reuse, R9 ;  /* 0x0000000918057220 */ /* 0x040fe20000400000 */
[----:B------:R-:W-:Y:S01]  /*6d40*/  F2FP.TF32.F32.PACK_B R28, R28 ;  /* 0x0000001cff1c723e */ /* 0x000fe200024050ff */
[----:B------:R-:W-:Y:S01]  /*6d50*/  FMUL R6, R24, R10 ;  /* 0x0000000a18067220 */ /* 0x000fe20000400000 */
[----:B------:R-:W-:Y:S01]  /*6d60*/  F2FP.TF32.F32.PACK_B R29, R29 ;  /* 0x0000001dff1d723e */ /* 0x000fe200024050ff */
[----:B------:R-:W-:Y:S01]  /*6d70*/  FFMA R4, R26, R2, R4 ;  /* 0x000000021a047223 */ /* 0x000fe20000000004 */
[----:B------:R-:W-:Y:S01]  /*6d80*/  LOP3.LUT R2, R32, 0xffffe000, RZ, 0xc0, !PT ;  /* 0xffffe00020027812 */ /* 0x000fe200078ec0ff */
[----:B------:R-:W-:Y:S01]  /*6d90*/  FFMA R5, R26, R3, R5 ;  /* 0x000000031a057223 */ /* 0x000fe20000000005 */
[----:B------:R-:W-:Y:S01]  /*6da0*/  LOP3.LUT R3, R34, 0xffffe000, RZ, 0xc0, !PT ;  /* 0xffffe00022037812 */ /* 0x000fe200078ec0ff */
[----:B------:R-:W-:Y:S01]  /*6db0*/  FMUL R11, R24, R11 ;  /* 0x0000000b180b7220 */ /* 0x000fe20000400000 */
[----:B------:R-:W-:Y:S01]  /*6dc0*/  F2FP.TF32.F32.PACK_B R30, R30 ;  /* 0x0000001eff1e723e */ /* 0x000fe200024050ff */
[----:B------:R-:W-:Y:S01]  /*6dd0*/  FFMA R6, R26, R0, R6 ;  /* 0x000000001a067223 */ /* 0x000fe20000000006 */
[----:B------:R-:W-:Y:S01]  /*6de0*/  LOP3.LUT R0, R33, 0xffffe000, RZ, 0xc0, !PT ;  /* 0xffffe00021007812 */ /* 0x000fe200078ec0ff */
[C---:B------:R-:W-:Y:S01]  /*6df0*/  FMUL R8, R24.reuse, R12 ;  /* 0x0000000c18087220 */ /* 0x040fe20000400000 */
[----:B------:R-:W-:Y:S01]  /*6e00*/  F2FP.TF32.F32.PACK_B R31, R31 ;  /* 0x0000001fff1f723e */ /* 0x000fe200024050ff */
[----:B------:R-:W-:Y:S01]  /*6e10*/  FMUL R9, R24, R13 ;  /* 0x0000000d18097220 */ /* 0x000fe20000400000 */
[----:B------:R-:W-:Y:S01]  /*6e20*/  F2FP.TF32.F32.PACK_B R4, R4 ;  /* 0x00000004ff04723e */ /* 0x000fe200024050ff */
[----:B------:R-:W-:Y:S01]  /*6e30*/  FFMA R7, R26, R7, R11 ;  /* 0x000000071a077223 */ /* 0x000fe2000000000b */
[----:B------:R-:W-:Y:S01]  /*6e40*/  F2FP.TF32.F32.PACK_B R5, R5 ;  /* 0x00000005ff05723e */ /* 0x000fe200024050ff */
[----:B------:R-:W-:Y:S01]  /*6e50*/  FMUL R10, R24, R14 ;  /* 0x0000000e180a7220 */ /* 0x000fe20000400000 */
[----:B------:R-:W-:Y:S01]  /*6e60*/  F2FP.TF32.F32.PACK_B R6, R6 ;  /* 0x00000006ff06723e */ /* 0x000fe200024050ff */
[----:B------:R-:W-:Y:S01]  /*6e70*/  FFMA R8, R26, R2, R8 ;  /* 0x000000021a087223 */ /* 0x000fe20000000008 */
[----:B------:R-:W-:Y:S01]  /*6e80*/  LOP3.LUT R2, R35, 0xffffe000, RZ, 0xc0, !PT ;  /* 0xffffe00023027812 */ /* 0x000fe200078ec0ff */
[----:B------:R-:W-:Y:S01]  /*6e90*/  FMUL R12, R24, R16 ;  /* 0x00000010180c7220 */ /* 0x000fe20000400000 */
[----:B------:R-:W-:Y:S01]  /*6ea0*/  LOP3.LUT R16, R36, 0xffffe000, RZ, 0xc0, !PT ;  /* 0xffffe00024107812 */ /* 0x000fe200078ec0ff */
[----:B------:R-:W-:Y:S01]  /*6eb0*/  FFMA R9, R26, R0, R9 ;  /* 0x000000001a097223 */ /* 0x000fe20000000009 */
[----:B------:R-:W-:Y:S01]  /*6ec0*/  LOP3.LUT R0, R37, 0xffffe000, RZ, 0xc0, !PT ;  /* 0xffffe00025007812 */ /* 0x000fe200078ec0ff */
[----:B------:R-:W-:Y:S01]  /*6ed0*/  FMUL R15, R24, R15 ;  /* 0x0000000f180f7220 */ /* 0x000fe20000400000 */
[----:B------:R-:W-:Y:S01]  /*6ee0*/  FFMA R10, R26, R3, R10 ;  /* 0x000000031a0a7223 */ /* 0x000fe2000000000a */
[----:B------:R-:W-:Y:S02]  /*6ef0*/  IMAD.U32 R3, RZ, RZ, UR45 ;  /* 0x0000002dff037e24 */ /* 0x000fe4000f8e00ff */
[----:B------:R-:W-:Y:S01]  /*6f00*/  FMUL R13, R24, R17 ;  /* 0x00000011180d7220 */ /* 0x000fe20000400000 */
[C---:B------:R-:W-:Y:S01]  /*6f10*/  FFMA R11, R26.reuse, R2, R15 ;  /* 0x000000021a0b7223 */ /* 0x040fe2000000000f */
[----:B------:R-:W-:Y:S01]  /*6f20*/  FFMA R12, R26, R16, R12 ;  /* 0x000000101a0c7223 */ /* 0x000fe2000000000c */
[----:B------:R-:W-:Y:S01]  /*6f30*/  IMAD R16, R3, 0x800, R52 ;  /* 0x0000080003107824 */ /* 0x000fe200078e0234 */
[----:B------:R-:W-:Y:S01]  /*6f40*/  LOP3.LUT R2, R38, 0xffffe000, RZ, 0xc0, !PT ;  /* 0xffffe00026027812 */ /* 0x000fe200078ec0ff */
[C---:B------:R-:W-:Y:S01]  /*6f50*/  FMUL R14, R24.reuse, R18 ;  /* 0x00000012180e7220 */ /* 0x040fe20000400000 */
[----:B------:R-:W-:Y:S01]  /*6f60*/  LOP3.LUT R3, R39, 0xffffe000, RZ, 0xc0, !PT ;  /* 0xffffe00027037812 */ /* 0x000fe200078ec0ff */
[----:B------:R-:W-:Y:S01]  /*6f70*/  FMUL R19, R24, R19 ;  /* 0x0000001318137220 */ /* 0x000fe20000400000 */
[----:B------:R-:W-:Y:S01]  /*6f80*/  LEA R16, R16, UR43, 0x2 ;  /* 0x0000002b10107c11 */ /* 0x000fe2000f8e10ff */
[C---:B------:R-:W-:Y:S01]  /*6f90*/  FFMA R13, R26.reuse, R0, R13 ;  /* 0x000000001a0d7223 */ /* 0x040fe2000000000d */
[C---:B------:R-:W-:Y:S01]  /*6fa0*/  FFMA R14, R26.reuse, R2, R14 ;  /* 0x000000021a0e7223 */ /* 0x040fe2000000000e */
[----:B------:R-:W-:Y:S01]  /*6fb0*/  FFMA R15, R26, R3, R19 ;  /* 0x000000031a0f7223 */ /* 0x000fe20000000013 */
[C-C-:B------:R-:W-:Y:S01]  /*6fc0*/  IADD3 R3, PT, PT, R73.reuse, 0x400, R16.reuse ;  /* 0x0000040049037810 */ /* 0x140fe20007ffe010 */
[----:B------:R1:W-:Y:S01]  /*6fd0*/  STSM.16.M88.4 [R16+0x400], R28 ;  /* 0x0004001c10007844 */ /* 0x0003e20000000200 */
[----:B------:R-:W-:Y:S02]  /*6fe0*/  F2FP.TF32.F32.PACK_B R7, R7 ;  /* 0x00000007ff07723e */ /* 0x000fe400024050ff */
[----:B------:R-:W-:Y:S02]  /*6ff0*/  IADD3 R0, PT, PT, R72, 0x400, R16 ;  /* 0x0000040048007810 */ /* 0x000fe40007ffe010 */
[----:B------:R-:W-:Y:S03]  /*7000*/  F2FP.TF32.F32.PACK_B R8, R8 ;  /* 0x00000008ff08723e */ /* 0x000fe600024050ff */
[----:B------:R1:W-:Y:S01]  /*7010*/  STSM.16.M88.4 [R3], R4 ;  /* 0x0000000403007844 */ /* 0x0003e20000000200 */
[----:B------:R-:W-:Y:S01]  /*7020*/  F2FP.TF32.F32.PACK_B R9, R9 ;  /* 0x00000009ff09723e */ /* 0x000fe200024050ff */
[----:B------:R-:W-:Y:S01]  /*7030*/  IMAD.IADD R2, R73, 0x1, R0 ;  /* 0x0000000149027824 */ /* 0x000fe200078e0200 */
[----:B------:R-:W-:Y:S02]  /*7040*/  F2FP.TF32.F32.PACK_B R10, R10 ;  /* 0x0000000aff0a723e */ /* 0x000fe400024050ff */
[----:B------:R-:W-:Y:S02]  /*7050*/  F2FP.TF32.F32.PACK_B R11, R11 ;  /* 0x0000000bff0b723e */ /* 0x000fe400024050ff */
[----:B------:R-:W-:Y:S02]  /*7060*/  F2FP.TF32.F32.PACK_B R12, R12 ;  /* 0x0000000cff0c723e */ /* 0x000fe400024050ff */
[----:B------:R-:W-:Y:S01]  /*7070*/  F2FP.TF32.F32.PACK_B R13, R13 ;  /* 0x0000000dff0d723e */ /* 0x000fe200024050ff */
[----:B------:R1:W-:Y:S01]  /*7080*/  STSM.16.M88.4 [R0], R8 ;  /* 0x0000000800007844 */ /* 0x0003e20000000200 */
[----:B------:R-:W-:Y:S02]  /*7090*/  F2FP.TF32.F32.PACK_B R14, R14 ;  /* 0x0000000eff0e723e */ /* 0x000fe400024050ff */
[----:B------:R-:W-:Y:S05]  /*70a0*/  F2FP.TF32.F32.PACK_B R15, R15 ;  /* 0x0000000fff0f723e */ /* 0x000fea00024050ff */
[----:B------:R1:W-:Y:S01]  /*70b0*/  STSM.16.M88.4 [R2], R12 ;  /* 0x0000000c02007844 */ /* 0x0003e20000000200 */
[----:B------:R-:W-:Y:S01]  /*70c0*/  @!PT LDS RZ, [RZ] ;  /* 0x00000000fffff984 */ /* 0x000fe20000000800 */
[----:B------:R-:W-:Y:S01]  /*70d0*/  @!PT LDS RZ, [RZ] ;  /* 0x00000000fffff984 */ /* 0x000fe20000000800 */
[----:B------:R-:W-:Y:S01]  /*70e0*/  @!PT LDS RZ, [RZ] ;  /* 0x00000000fffff984 */ /* 0x000fe20000000800 */
[----:B------:R-:W-:Y:S01]  /*70f0*/  @!PT LDS RZ, [RZ] ;  /* 0x00000000fffff984 */ /* 0x000fe20000000800 */
[----:B------:R2:W-:Y:S07]  /*7100*/  MEMBAR.ALL.CTA ;  /* 0x0000000000007992 */ /* 0x0005ee0000008000 */
[----:B--2---:R-:W2:Y:S02]  /*7110*/  FENCE.VIEW.ASYNC.S ;  /* 0x00000000000073c6 */ /* 0x004ea40000000000 */
[----:B--2---:R-:W-:Y:S06]  /*7120*/  BAR.SYNC.DEFER_BLOCKING 0x1, 0x80 ;  /* 0x0042000000007b1d */ /* 0x004fec0000010000 */
[----:B------:R-:W-:Y:S05]  /*7130*/  @P0 BRA `(.L_x_105) ;  /* 0x0000000000200947 */ /* 0x000fea0003800000 */
[----:B------:R-:W2:Y:S01]  /*7140*/  LDCU.64 UR6, c[0x0][0x348] ;  /* 0x00006900ff0677ac */ /* 0x000ea20008000a00 */
[----:B------:R-:W-:Y:S01]  /*7150*/  ULEA UR5, UR45, UR43, 0xd ;  /* 0x0000002b2d057291 */ /* 0x000fe2000f8e68ff */
[----:B------:R-:W-:Y:S03]  /*7160*/  UMOV UR51, UR60 ;  /* 0x0000003c00337c82 */ /* 0x000fe60008000000 */
[----:B------:R-:W-:Y:S02]  /*7170*/  UIADD3 UR48, UPT, UPT, UR5, 0x400, URZ ;  /* 0x0000040005307890 */ /* 0x000fe4000fffe0ff */
[----:B--2---:R-:W-:Y:S04]  /*7180*/  UIADD3 UR4, UP0, UPT, UR6, 0x680, URZ ;  /* 0x0000068006047890 */ /* 0x004fe8000ff1e0ff */
[----:B------:R-:W-:Y:S09]  /*7190*/  UIADD3.X UR5, UPT, UPT, URZ, UR7, URZ, UP0, !UPT ;  /* 0x00000007ff057290 */ /* 0x000ff200087fe4ff */
[----:B------:R2:W-:Y:S02]  /*71a0*/  UTMASTG.3D [UR48], [UR4] ;  /* 0x00000030040073b5 */ /* 0x0005e40008010000 */
[----:B--2---:R0:W-:Y:S02]  /*71b0*/  UTMACMDFLUSH ;  /* 0x00000000000079b7 */ /* 0x0041e40000000000 */
.L_x_105:
[----:B------:R-:W-:Y:S05]  /*71c0*/  BSYNC.RECONVERGENT B0 ;  /* 0x0000000000007941 */ /* 0x000fea0003800200 */
.L_x_104:
[----:B------:R-:W-:Y:S01]  /*71d0*/  UIADD3 UR46, UPT, UPT, UR45, 0x1, URZ ;  /* 0x000000012d2e7890 */ /* 0x000fe2000fffe0ff */
[----:B------:R-:W-:Y:S03]  /*71e0*/  BSSY.RECONVERGENT B0, `(.L_x_106) ;  /* 0x0000005000007945 */ /* 0x000fe60003800200 */
[----:B------:R-:W-:Y:S04]  /*71f0*/  UISETP.NE.AND UP0, UPT, UR46, 0x3, UPT ;  /* 0x000000032e00788c */ /* 0x000fe8000bf05270 */
[----:B------:R-:W-:Y:S01]  /*7200*/  USEL UR44, UR46, URZ, UP0 ;  /* 0x000000ff2e2c7287 */ /* 0x000fe20008000000 */
[----:B------:R-:W-:Y:S11]  /*7210*/  @P0 BRA `(.L_x_107) ;  /* 0x0000000000040947 */ /* 0x000ff60003800000 */
[----:B------:R-:W-:Y:S04]  /*7220*/  DEPBAR.LE SB0, 0x1 ;  /* 0x000080400000791a */ /* 0x000fe80000000000 */
.L_x_107:
[----:B------:R-:W-:Y:S05]  /*7230*/  BSYNC.RECONVERGENT B0 ;  /* 0x0000000000007941 */ /* 0x000fea0003800200 */
.L_x_106:
[----:B------:R-:W-:Y:S01]  /*7240*/  BAR.SYNC.DEFER_BLOCKING 0x1, 0x80 ;  /* 0x0042000000007b1d */ /* 0x000fe20000010000 */
[----:B------:R-:W-:Y:S01]  /*7250*/  ISETP.NE.AND P1, PT, R70, RZ, PT ;  /* 0x000000ff4600720c */ /* 0x000fe20003f25270 */
[----:B------:R-:W-:Y:S01]  /*7260*/  UISETP.NE.AND UP0, UPT, UR52, URZ, UPT ;  /* 0x000000ff3400728c */ /* 0x000fe2000bf05270 */
[----:B-1----:R-:W-:Y:S11]  /*7270*/  LEA R2, R75, UR43, 0x3 ;  /* 0x0000002b4b027c11 */ /* 0x002ff6000f8e18ff */
[----:B------:R-:W-:Y:S01]  /*7280*/  @P1 SHF.L.U32 R3, R74, 0x1f, RZ ;  /* 0x0000001f4a031819 */ /* 0x000fe200000006ff */
[----:B------:R-:W-:Y:S06]  /*7290*/  BRA.U !UP0, `(.L_x_108) ;  /* 0x0000000108247547 */ /* 0x000fec000b800000 */
[----:B------:R-:W-:Y:S01]  /*72a0*/  IMAD.U32 R4, RZ, RZ, UR47 ;  /* 0x0000002fff047e24 */ /* 0x000fe2000f8e00ff */
[----:B------:R-:W-:Y:S01]  /*72b0*/  MOV R0, UR54 ;  /* 0x0000003600007c02 */ /* 0x000fe20008000f00 */
[----:B------:R-:W-:Y:S03]  /*72c0*/  UIADD3 UR4, UPT, UPT, UR47, 0x1, URZ ;  /* 0x000000012f047890 */ /* 0x000fe6000fffe0ff */
[----:B------:R-:W-:Y:S01]  /*72d0*/  @P1 LEA R4, R4, UR43, 0x3 ;  /* 0x0000002b04041c11 */ /* 0x000fe2000f8e18ff */
[----:B------:R-:W-:Y:S04]  /*72e0*/  UISETP.NE.AND UP0, UPT, UR4, 0x3, UPT ;  /* 0x000000030400788c */ /* 0x000fe8000bf05270 */
[----:B------:R-:W-:Y:S01]  /*72f0*/  @P1 VIADD R4, R4, 0x48 ;  /* 0x0000004804041836 */ /* 0x000fe20000000000 */
[----:B------:R-:W-:Y:S04]  /*7300*/  USEL UR47, UR4, URZ, UP0 ;  /* 0x000000ff042f7287 */ /* 0x000fe80008000000 */
[----:B------:R-:W-:Y:S04]  /*7310*/  @P1 PRMT R0, R0, 0x654, R4 ;  /* 0x0000065400001816 */ /* 0x000fe80000000004 */
[----:B------:R1:W-:Y:S04]  /*7320*/  @P1 SYNCS.ARRIVE.TRANS64.RED.A1T0 RZ, [R0+URZ], RZ ;  /* 0x000000ff00ff19a7 */ /* 0x0003e800081004ff */
.L_x_108:
[----:B------:R-:W2:Y:S01]  /*7330*/  @P1 SYNCS.PHASECHK.TRANS64.TRYWAIT P0, [R2+URZ+0x30], R3 ;  /* 0x00003003020015a7 */ /* 0x000ea200080011ff */
[----:B------:R-:W-:Y:S01]  /*7340*/  BSSY B1, `(.L_x_109) ;  /* 0x0000017000017945 */ /* 0x000fe20003800000 */
[----:B--2---:R-:W-:Y:S03]  /*7350*/  @P1 SEL R76, RZ, 0x1, !P0 ;  /* 0x00000001ff4c1807 */ /* 0x004fe60004000000 */
[----:B------:R-:W-:Y:S05]  /*7360*/  @!P1 BRA `(.L_x_110) ;  /* 0x0000000000509947 */ /* 0x000fea0003800000 */
[----:B------:R-:W-:Y:S01]  /*7370*/  ISETP.NE.AND P1, PT, R77, RZ, PT ;  /* 0x000000ff4d00720c */ /* 0x000fe20003f25270 */
[----:B------:R-:W-:Y:S01]  /*7380*/  BSSY B0, `(.L_x_111) ;  /* 0x000000a000007945 */ /* 0x000fe20003800000 */
[----:B------:R-:W-:Y:S11]  /*7390*/  ISETP.NE.AND P0, PT, R76, RZ, PT ;  /* 0x000000ff4c00720c */ /* 0x000ff60003f05270 */
[----:B------:R-:W-:Y:S05]  /*73a0*/  @P1 IMAD R4, R75, 0x800, R52 ;  /* 0x000008004b041824 */ /* 0x000fea00078e0234 */
[----:B------:R-:W-:Y:S05]  /*73b0*/  @P1 LEA R4, R4, UR43, 0x2 ;  /* 0x0000002b04041c11 */ /* 0x000fea000f8e10ff */
[--C-:B-1----:R-:W-:Y:S02]  /*73c0*/  @P1 IMAD.IADD R0, R72, 0x1, R4.reuse ;  /* 0x0000000148001824 */ /* 0x102fe400078e0204 */
[----:B------:R-:W-:Y:S01]  /*73d0*/  @P1 IMAD.IADD R3, R73, 0x1, R4 ;  /* 0x0000000149031824 */ /* 0x000fe200078e0204 */
[----:B------:R-:W-:Y:S06]  /*73e0*/  @P0 BRA `(.L_x_112) ;  /* 0x00000000000c0947 */ /* 0x000fec0003800000 */
[----:B------:R-:W-:Y:S04]  /*73f0*/  SHF.L.U32 R74, R74, 0x1f, RZ ;  /* 0x0000001f4a4a7819 */ /* 0x000fe800000006ff */
[----:B------:R-:W1:Y:S02]  /*7400*/  SYNCS.PHASECHK.TRANS64.TRYWAIT P0, [R2+URZ+0x30], R74 ;  /* 0x0000304a020075a7 */ /* 0x000e6400080011ff */
[----:B-1----:R-:W-:Y:S05]  /*7410*/  @!P0 BRA `(.L_x_113) ;  /* 0x0000001400788947 */ /* 0x002fea0003800000 */
.L_x_112:
[----:B------:R-:W-:Y:S05]  /*7420*/  BSYNC B0 ;  /* 0x0000000000007941 */ /* 0x000fea0003800000 */
.L_x_111:
[----:B------:R-:W-:Y:S11]  /*7430*/  ISETP.NE.AND P0, PT, R77, RZ, PT ;  /* 0x000000ff4d00720c */ /* 0x000ff60003f05270 */
[----:B------:R-:W-:Y:S02]  /*7440*/  @!UPT UIADD3 URZ, UPT, UPT, URZ, URZ, URZ ;  /* 0x000000fffffff290 */ /* 0x000fe4000fffe0ff */
[----:B-1----:R-:W-:Y:S01]  /*7450*/  @P0 IADD3 R2, PT, PT, R73, R0, RZ ;  /* 0x0000000049020210 */ /* 0x002fe20007ffe0ff */
[----:B------:R-:W-:Y:S05]  /*7460*/  @P0 WARPSYNC.ALL ;  /* 0x0000000000000948 */ /* 0x000fea0003800000 */
[----:B------:R2:W3:Y:S04]  /*7470*/  @P0 LDSM.16.M88.4 R44, [R4+0x400] ;  /* 0x00040000042c083b */ /* 0x0004e80000000200 */
[----:B------:R2:W4:Y:S04]  /*7480*/  @P0 LDSM.16.M88.4 R40, [R3+0x400] ;  /* 0x000400000328083b */ /* 0x0005280000000200 */
[----:B------:R2:W1:Y:S04]  /*7490*/  @P0 LDSM.16.M88.4 R32, [R0+0x400] ;  /* 0x000400000020083b */ /* 0x0004680000000200 */
[----:B------:R2:W1:Y:S02]  /*74a0*/  @P0 LDSM.16.M88.4 R36, [R2+0x400] ;  /* 0x000400000224083b */ /* 0x0004640000000200 */
.L_x_110:
[----:B------:R-:W-:Y:S05]  /*74b0*/  BSYNC B1 ;  /* 0x0000000000017941 */ /* 0x000fea0003800000 */
.L_x_109:
[----:B-12---:R-:W-:Y:S05]  /*74c0*/  VIADD R0, R25, 0x20 ;  /* 0x0000002019007836 */ /* 0x006fea0000000000 */
[----:B------:R-:W-:Y:S04]  /*74d0*/  SHF.R.U32.HI R0, RZ, 0x15, R0 ;  /* 0x00000015ff007819 */ /* 0x000fe80000011600 */
[----:B------:R-:W-:Y:S11]  /*74e0*/  LOP3.LUT P0, RZ, R0, 0x3, R54, 0x48, !PT ;  /* 0x0000000300ff7812 */ /* 0x000ff60007804836 */
[----:B------:R-:W-:Y:S02]  /*74f0*/  @!UPT UIADD3 URZ, UPT, UPT, URZ, URZ, URZ ;  /* 0x000000fffffff290 */ /* 0x000fe4000fffe0ff */
[----:B------:R-:W-:Y:S05]  /*7500*/  @!P0 BRA `(.L_x_114) ;  /* 0x0000000000408947 */ /* 0x000fea0003800000 */
[----:B------:R-:W1:Y:S01]  /*7510*/  LDCU.64 UR8, c[0x4][0x70] ;  /* 0x01000e00ff0877ac */ /* 0x000e620008000a00 */
[----:B------:R-:W-:Y:S01]  /*7520*/  MOV R3, 0x0 ;  /* 0x0000000000037802 */ /* 0x000fe20000000f00 */
[----:B------:R-:W-:Y:S02]  /*7530*/  HFMA2 R12, -RZ, RZ, 0, 5.9604644775390625e-08 ;  /* 0x00000001ff0c7431 */ /* 0x000fe400000001ff */
[----:B------:R-:W-:Y:S02]  /*7540*/  IMAD.MOV.U32 R8, RZ, RZ, 0x192 ;  /* 0x00000192ff087424 */ /* 0x000fe400078e00ff */
[----:B------:R-:W-:Y:S01]  /*7550*/  IMAD.MOV.U32 R13, RZ, RZ, RZ ;  /* 0x000000ffff0d7224 */ /* 0x000fe200078e00ff */
[----:B------:R-:W2:Y:S01]  /*7560*/  LDCU.64 UR6, c[0x4][0x78] ;  /* 0x01000f00ff0677ac */ /* 0x000ea20008000a00 */
[----:B------:R-:W3:Y:S01]  /*7570*/  LDC.64 R2, c[0x4][R3] ;  /* 0x0100000003027b82 */ /* 0x000ee20000000a00 */
[----:B------:R-:W5:Y:S01]  /*7580*/  LDCU.64 UR4, c[0x4][0x10] ;  /* 0x01000200ff0477ac */ /* 0x000f620008000a00 */
[----:B-1----:R-:W-:Y:S01]  /*7590*/  MOV R5, UR9 ;  /* 0x0000000900057c02 */ /* 0x002fe20008000f00 */
[----:B------:R-:W-:Y:S01]  /*75a0*/  IMAD.U32 R4, RZ, RZ, UR8 ;  /* 0x00000008ff047e24 */ /* 0x000fe2000f8e00ff */
[----:B--2---:R-:W-:Y:S01]  /*75b0*/  MOV R7, UR7 ;  /* 0x0000000700077c02 */ /* 0x004fe20008000f00 */
[----:B------:R-:W-:Y:S01]  /*75c0*/  IMAD.U32 R6, RZ, RZ, UR6 ;  /* 0x00000006ff067e24 */ /* 0x000fe2000f8e00ff */
[----:B-----5:R-:W-:Y:S01]  /*75d0*/  MOV R11, UR5 ;  /* 0x00000005000b7c02 */ /* 0x020fe20008000f00 */
[----:B------:R-:W-:Y:S02]  /*75e0*/  IMAD.U32 R10, RZ, RZ, UR4 ;  /* 0x00000004ff0a7e24 */ /* 0x000fe4000f8e00ff */
[----:B------:R-:W-:Y:S07]  /*75f0*/  LEPC R20, `(.L_x_114) ;  /* 0x000000001014794e */ /* 0x000fee0000000000 */
[----:B---34-:R-:W-:Y:S05]  /*7600*/  CALL.ABS.NOINC R2 ;  /* 0x0000000002007343 */ /* 0x018fea0003c00000 */
.L_x_114:
[----:B------:R-:W-:Y:S01]  /*7610*/  ISETP.NE.AND P0, PT, R64, RZ, PT ;  /* 0x000000ff4000720c */ /* 0x000fe20003f05270 */
[----:B------:R-:W-:Y:S05]  /*7620*/  WARPSYNC.ALL ;  /* 0x0000000000007948 */ /* 0x000fea0003800000 */
[----:B------:R-:W-:Y:S01]  /*7630*/  R2UR UR4, R25 ;  /* 0x00000000190472ca */ /* 0x000fe200000e0000 */
[----:B------:R-:W-:Y:S01]  /*7640*/  BSSY.RECONVERGENT B0, `(.L_x_115) ;  /* 0x0000063000007945 */ /* 0x000fe20003800200 */
[----:B---3--:R-:W-:Y:S02]  /*7650*/  LOP3.LUT R0, R44, 0xffffe000, RZ, 0xc0, !PT ;  /* 0xffffe0002c007812 */ /* 0x008fe400078ec0ff */
[----:B------:R-:W-:Y:S02]  /*7660*/  LOP3.LUT R2, R45, 0xffffe000, RZ, 0xc0, !PT ;  /* 0xffffe0002d027812 */ /* 0x000fe400078ec0ff */
[----:B------:R-:W-:Y:S02]  /*7670*/  LOP3.LUT R3, R46, 0xffffe000, RZ, 0xc0, !PT ;  /* 0xffffe0002e037812 */ /* 0x000fe400078ec0ff */
[----:B------:R-:W-:Y:S02]  /*7680*/  LOP3.LUT R20, R47, 0xffffe000, RZ, 0xc0, !PT ;  /* 0xffffe0002f147812 */ /* 0x000fe400078ec0ff */
[----:B----4-:R-:W-:Y:S02]  /*7690*/  LOP3.LUT R21, R40, 0xffffe000, RZ, 0xc0, !PT ;  /* 0xffffe00028157812 */ /* 0x010fe400078ec0ff */
[----:B------:R-:W-:Y:S01]  /*76a0*/  LOP3.LUT R25, R41, 0xffffe000, RZ, 0xc0, !PT ;  /* 0xffffe00029197812 */ /* 0x000fe200078ec0ff */
[----:B------:R-:W1:Y:S01]  /*76b0*/  LDTM.16dp128bit.x8 R4, tmem[UR4+0x20] ;  /* 0x00002004000479ee */ /* 0x000e620008180000 */
[----:B------:R-:W-:Y:S01]  /*76c0*/  R2UR UR4, R71 ;  /* 0x00000000470472ca */ /* 0x000fe200000e0000 */
[----:B------:R-:W-:Y:S01]  /*76d0*/  NOP ;  /* 0x0000000000007918 */ /* 0x000fe20000000000 */
[----:B------:R-:W-:Y:S02]  /*76e0*/  LOP3.LUT R27, R42, 0xffffe000, RZ, 0xc0, !PT ;  /* 0xffffe0002a1b7812 */ /* 0x000fe400078ec0ff */
[----:B------:R-:W-:Y:S02]  /*76f0*/  LOP3.LUT R28, R43, 0xffffe000, RZ, 0xc0, !PT ;  /* 0xffffe0002b1c7812 */ /* 0x000fe400078ec0ff */
[----:B------:R-:W-:Y:S02]  /*7700*/  LOP3.LUT R29, R32, 0xffffe000, RZ, 0xc0, !PT ;  /* 0xffffe000201d7812 */ /* 0x000fe400078ec0ff */
[----:B------:R-:W-:Y:S02]  /*7710*/  LOP3.LUT R30, R33, 0xffffe000, RZ, 0xc0, !PT ;  /* 0xffffe000211e7812 */ /* 0x000fe400078ec0ff */
[----:B------:R-:W-:Y:S02]  /*7720*/  LOP3.LUT R31, R34, 0xffffe000, RZ, 0xc0, !PT ;  /* 0xffffe000221f7812 */ /* 0x000fe400078ec0ff */
[----:B------:R-:W-:Y:S01]  /*7730*/  LOP3.LUT R32, R35, 0xffffe000, RZ, 0xc0, !PT ;  /* 0xffffe00023207812 */ /* 0x000fe200078ec0ff */
[----:B------:R-:W-:Y:S01]  /*7740*/  UIADD3 UR4, UPT, UPT, UR4, 0xb0, URZ ;  /* 0x000000b004047890 */ /* 0x000fe2000fffe0ff */
[----:B------:R-:W-:Y:S02]  /*7750*/  LOP3.LUT R33, R36, 0xffffe000, RZ, 0xc0, !PT ;  /* 0xffffe00024217812 */ /* 0x000fe400078ec0ff */
[----:B------:R-:W-:Y:S01]  /*7760*/  LOP3.LUT R34, R37, 0xffffe000, RZ, 0xc0, !PT ;  /* 0xffffe00025227812 */ /* 0x000fe200078ec0ff */
[----:B------:R-:W-:Y:S01]  /*7770*/  UPRMT UR4, UR54, 0x654, UR4 ;  /* 0x0000065436047896 */ /* 0x000fe20008000004 */
[----:B------:R-:W-:Y:S02]  /*7780*/  LOP3.LUT R35, R38, 0xffffe000, RZ, 0xc0, !PT ;  /* 0xffffe00026237812 */ /* 0x000fe400078ec0ff */
[----:B------:R-:W-:Y:S01]  /*7790*/  LOP3.LUT R36, R39, 0xffffe000, RZ, 0xc0, !PT ;  /* 0xffffe00027247812 */ /* 0x000fe200078ec0ff */
[C---:B-1----:R-:W-:Y:S01]  /*77a0*/  FMUL R4, R24.reuse, R4 ;  /* 0x0000000418047220 */ /* 0x042fe20000400000 */
[C---:B------:R-:W-:Y:S01]  /*77b0*/  FMUL R5, R24.reuse, R5 ;  /* 0x0000000518057220 */ /* 0x040fe20000400000 */
[C---:B------:R-:W-:Y:S01]  /*77c0*/  FMUL R6, R24.reuse, R6 ;  /* 0x0000000618067220 */ /* 0x040fe20000400000 */
[----:B------:R-:W-:Y:S01]  /*77d0*/  FMUL R7, R24, R7 ;  /* 0x0000000718077220 */ /* 0x000fe20000400000 */
[----:B------:R-:W-:Y:S01]  /*77e0*/  FFMA R4, R26, R0, R4 ;  /* 0x000000001a047223 */ /* 0x000fe20000000004 */
[----:B------:R-:W-:Y:S02]  /*77f0*/  IMAD.U32 R0, RZ, RZ, UR44 ;  /* 0x0000002cff007e24 */ /* 0x000fe4000f8e00ff */
[----:B------:R-:W-:Y:S01]  /*7800*/  FMUL R8, R24, R8 ;  /* 0x0000000818087220 */ /* 0x000fe20000400000 */
[----:B------:R-:W-:Y:S01]  /*7810*/  FFMA R5, R26, R2, R5 ;  /* 0x000000021a057223 */ /* 0x000fe20000000005 */
[----:B------:R-:W-:Y:S01]  /*7820*/  FMUL R9, R24, R9 ;  /* 0x0000000918097220 */ /* 0x000fe20000400000 */
[----:B------:R-:W-:Y:S01]  /*7830*/  F2FP.TF32.F32.PACK_B R4, R4 ;  /* 0x00000004ff04723e */ /* 0x000fe200024050ff */
[----:B------:R-:W-:Y:S01]  /*7840*/  FFMA R6, R26, R3, R6 ;  /* 0x000000031a067223 */ /* 0x000fe20000000006 */
[----:B------:R-:W-:Y:S01]  /*7850*/  FMUL R10, R24, R10 ;  /* 0x0000000a180a7220 */ /* 0x000fe20000400000 */
[----:B------:R-:W-:Y:S01]  /*7860*/  F2FP.TF32.F32.PACK_B R5, R5 ;  /* 0x00000005ff05723e */ /* 0x000fe200024050ff */
[----:B------:R-:W-:Y:S01]  /*7870*/  FFMA R7, R26, R20, R7 ;  /* 0x000000141a077223 */ /* 0x000fe20000000007 */
[----:B------:R-:W-:Y:S01]  /*7880*/  IMAD R0, R0, 0x800, R52 ;  /* 0x0000080000007824 */ /* 0x000fe200078e0234 */
[----:B------:R-:W-:Y:S01]  /*7890*/  F2FP.TF32.F32.PACK_B R6, R6 ;  /* 0x00000006ff06723e */ /* 0x000fe200024050ff */
[----:B------:R-:W-:Y:S01]  /*78a0*/  FMUL R11, R24, R11 ;  /* 0x0000000b180b7220 */ /* 0x000fe20000400000 */
[----:B------:R-:W-:Y:S01]  /*78b0*/  FFMA R8, R26, R21, R8 ;  /* 0x000000151a087223 */ /* 0x000fe20000000008 */
[----:B------:R-:W-:Y:S01]  /*78c0*/  F2FP.TF32.F32.PACK_B R7, R7 ;  /* 0x00000007ff07723e */ /* 0x000fe200024050ff */
[----:B------:R-:W-:Y:S01]  /*78d0*/  FMUL R12, R24, R12 ;  /* 0x0000000c180c7220 */ /* 0x000fe20000400000 */
[----:B------:R-:W-:Y:S01]  /*78e0*/  LEA R0, R0, UR43, 0x2 ;  /* 0x0000002b00007c11 */ /* 0x000fe2000f8e10ff */
[----:B------:R-:W-:Y:S01]  /*78f0*/  FFMA R9, R26, R25, R9 ;  /* 0x000000191a097223 */ /* 0x000fe20000000009 */
[----:B------:R-:W-:Y:S01]  /*7900*/  FMUL R13, R24, R13 ;  /* 0x0000000d180d7220 */ /* 0x000fe20000400000 */
        /* <DEDUP_REMOVED lines=12> */
[C---:B------:R-:W-:Y:S01]  /*79d0*/  IADD3 R2, PT, PT, R73.reuse, 0x400, R0 ;  /* 0x0000040049027810 */ /* 0x040fe20007ffe000 */
[C---:B------:R-:W-:Y:S01]  /*79e0*/  FFMA R16, R26.reuse, R33, R16 ;  /* 0x000000211a107223 */ /* 0x040fe20000000010 */
[----:B------:R-:W-:Y:S01]  /*79f0*/  F2FP.TF32.F32.PACK_B R8, R8 ;  /* 0x00000008ff08723e */ /* 0x000fe200024050ff */
[----:B------:R-:W-:Y:S01]  /*7a00*/  SYNCS.ARRIVE.TRANS64.RED.A1T0 RZ, [UR4], RZ ;  /* 0x000000ffffff79a7 */ /* 0x000fe20008100404 */
[----:B------:R1:W-:Y:S01]  /*7a10*/  STSM.16.M88.4 [R0+0x400], R4 ;  /* 0x0004000400007844 */ /* 0x0003e20000000200 */
[----:B------:R-:W-:Y:S01]  /*7a20*/  F2FP.TF32.F32.PACK_B R9, R9 ;  /* 0x00000009ff09723e */ /* 0x000fe200024050ff */
[C---:B------:R-:W-:Y:S01]  /*7a30*/  FFMA R17, R26.reuse, R34, R17 ;  /* 0x000000221a117223 */ /* 0x040fe20000000011 */
[----:B------:R-:W-:Y:S01]  /*7a40*/  F2FP.TF32.F32.PACK_B R10, R10 ;  /* 0x0000000aff0a723e */ /* 0x000fe200024050ff */
[C---:B------:R-:W-:Y:S01]  /*7a50*/  FFMA R18, R26.reuse, R35, R18 ;  /* 0x000000231a127223 */ /* 0x040fe20000000012 */
[----:B------:R-:W-:Y:S01]  /*7a60*/  F2FP.TF32.F32.PACK_B R11, R11 ;  /* 0x0000000bff0b723e */ /* 0x000fe200024050ff */
[----:B------:R-:W-:Y:S01]  /*7a70*/  FFMA R19, R26, R36, R19 ;  /* 0x000000241a137223 */ /* 0x000fe20000000013 */
[----:B------:R-:W-:Y:S02]  /*7a80*/  IADD3 R72, PT, PT, R72, 0x400, R0 ;  /* 0x0000040048487810 */ /* 0x000fe40007ffe000 */
[----:B------:R-:W-:Y:S01]  /*7a90*/  F2FP.TF32.F32.PACK_B R12, R12 ;  /* 0x0000000cff0c723e */ /* 0x000fe200024050ff */
        /* <DEDUP_REMOVED lines=20> */
[----:B------:R-:W-:Y:S02]  /*7be0*/  ULEA UR5, UR44, UR43, 0xd ;  /* 0x0000002b2c057291 */ /* 0x000fe4000f8e68ff */
[----:B------:R-:W-:Y:S02]  /*7bf0*/  UIADD3 UR9, UPT, UPT, UR49, 0x20, URZ ;  /* 0x0000002031097890 */ /* 0x000fe4000fffe0ff */
[----:B------:R-:W-:Y:S01]  /*7c00*/  UIADD3 UR8, UPT, UPT, UR5, 0x400, URZ ;  /* 0x0000040005087890 */ /* 0x000fe2000fffe0ff */
[----:B------:R-:W-:Y:S01]  /*7c10*/  UMOV UR10, UR50 ;  /* 0x00000032000a7c82 */ /* 0x000fe20008000000 */
[----:B------:R-:W-:Y:S01]  /*7c20*/  UMOV UR11, UR60 ;  /* 0x0000003c000b7c82 */ /* 0x000fe20008000000 */
[----:B--2---:R-:W-:Y:S04]  /*7c30*/  UIADD3 UR4, UP0, UPT, UR6, 0x680, URZ ;  /* 0x0000068006047890 */ /* 0x004fe8000ff1e0ff */
[----:B------:R-:W-:Y:S09]  /*7c40*/  UIADD3.X UR5, UPT, UPT, URZ, UR7, URZ, UP0, !UPT ;  /* 0x00000007ff057290 */ /* 0x000ff200087fe4ff */
[----:B------:R2:W-:Y:S02]  /*7c50*/  UTMASTG.3D [UR8], [UR4] ;  /* 0x00000008040073b5 */ /* 0x0005e40008010000 */
[----:B--2---:R0:W-:Y:S02]  /*7c60*/  UTMACMDFLUSH ;  /* 0x00000000000079b7 */ /* 0x0041e40000000000 */
.L_x_116:
[----:B------:R-:W-:Y:S05]  /*7c70*/  BSYNC.RECONVERGENT B0 ;  /* 0x0000000000007941 */ /* 0x000fea0003800200 */
.L_x_115:
[----:B------:R-:W-:Y:S01]  /*7c80*/  UIADD3 UR4, UPT, UPT, UR44, 0x1, URZ ;  /* 0x000000012c047890 */ /* 0x000fe2000fffe0ff */
[----:B------:R-:W-:Y:S03]  /*7c90*/  BSSY.RECONVERGENT B0, `(.L_x_117) ;  /* 0x0000008000007945 */ /* 0x000fe60003800200 */
[----:B------:R-:W-:Y:S04]  /*7ca0*/  UISETP.NE.AND UP0, UPT, UR4, 0x3, UPT ;  /* 0x000000030400788c */ /* 0x000fe8000bf05270 */
[----:B------:R-:W-:Y:S02]  /*7cb0*/  UISETP.EQ.XOR UP1, UPT, UR46, 0x3, !UP0 ;  /* 0x000000032e00788c */ /* 0x000fe4000c722a70 */
[----:B------:R-:W-:Y:S02]  /*7cc0*/  USEL UR45, UR4, URZ, UP0 ;  /* 0x000000ff042d7287 */ /* 0x000fe40008000000 */
[----:B------:R-:W-:Y:S04]  /*7cd0*/  USEL UR5, URZ, 0x1, !UP1 ;  /* 0x00000001ff057887 */ /* 0x000fe8000c800000 */
[----:B------:R-:W-:Y:S01]  /*7ce0*/  ULOP3.LUT UR53, UR53, UR5, URZ, 0x3c, !UPT ;  /* 0x0000000535357292 */ /* 0x000fe2000f8e3cff */
[----:B------:R-:W-:Y:S11]  /*7cf0*/  @P0 BRA `(.L_x_118) ;  /* 0x0000000000040947 */ /* 0x000ff60003800000 */
[----:B------:R-:W-:Y:S04]  /*7d00*/  DEPBAR.LE SB0, 0x1 ;  /* 0x000080400000791a */ /* 0x000fe80000000000 */
.L_x_118:
[----:B------:R-:W-:Y:S05]  /*7d10*/  BSYNC.RECONVERGENT B0 ;  /* 0x0000000000007941 */ /* 0x000fea0003800200 */
.L_x_117:
[----:B------:R-:W-:Y:S01]  /*7d20*/  BAR.SYNC.DEFER_BLOCKING 0x1, 0x80 ;  /* 0x0042000000007b1d */ /* 0x000fe20000010000 */
[----:B------:R-:W-:Y:S01]  /*7d30*/  UISETP.NE.AND UP0, UPT, UR52, -0x2, UPT ;  /* 0xfffffffe3400788c */ /* 0x000fe2000bf05270 */
[----:B------:R-:W-:Y:S08]  /*7d40*/  IADD3 R22, PT, PT, R22, 0x1, RZ ;  /* 0x0000000116167810 */ /* 0x000ff00007ffe0ff */
[----:B------:R-:W-:Y:S05]  /*7d50*/  BRA.U !UP0, `(.L_x_119) ;  /* 0x0000000108287547 */ /* 0x000fea000b800000 */
[----:B------:R-:W-:Y:S01]  /*7d60*/  ISETP.NE.AND P0, PT, R70, RZ, PT ;  /* 0x000000ff4600720c */ /* 0x000fe20003f05270 */
[----:B-1----:R-:W-:Y:S01]  /*7d70*/  IMAD.U32 R2, RZ, RZ, UR47 ;  /* 0x0000002fff027e24 */ /* 0x002fe2000f8e00ff */
[----:B------:R-:W-:Y:S01]  /*7d80*/  UIADD3 UR4, UPT, UPT, UR47, 0x1, URZ ;  /* 0x000000012f047890 */ /* 0x000fe2000fffe0ff */
[----:B------:R-:W-:Y:S03]  /*7d90*/  IMAD.U32 R0, RZ, RZ, UR54 ;  /* 0x00000036ff007e24 */ /* 0x000fe6000f8e00ff */
[----:B------:R-:W-:Y:S04]  /*7da0*/  UISETP.NE.AND UP0, UPT, UR4, 0x3, UPT ;  /* 0x000000030400788c */ /* 0x000fe8000bf05270 */
[----:B------:R-:W-:Y:S03]  /*7db0*/  USEL UR47, UR4, URZ, UP0 ;  /* 0x000000ff042f7287 */ /* 0x000fe60008000000 */
[----:B------:R-:W-:Y:S05]  /*7dc0*/  @P0 LEA R2, R2, UR43, 0x3 ;  /* 0x0000002b02020c11 */ /* 0x000fea000f8e18ff */
[----:B------:R-:W-:Y:S05]  /*7dd0*/  @P0 VIADD R2, R2, 0x48 ;  /* 0x0000004802020836 */ /* 0x000fea0000000000 */
[----:B------:R-:W-:Y:S04]  /*7de0*/  @P0 PRMT R0, R0, 0x654, R2 ;  /* 0x0000065400000816 */ /* 0x000fe80000000002 */
[----:B------:R2:W-:Y:S03]  /*7df0*/  @P0 SYNCS.ARRIVE.TRANS64.RED.A1T0 RZ, [R0+URZ], RZ ;  /* 0x000000ff00ff09a7 */ /* 0x0005e600081004ff */
.L_x_119:
[----:B------:R-:W-:Y:S01]  /*7e00*/  R2UR UR6, R69 ;  /* 0x00000000450672ca */ /* 0x000fe200000e0000 */
[----:B------:R-:W-:Y:S01]  /*7e10*/  UIADD3 UR52, UPT, UPT, UR52, 0x2, URZ ;  /* 0x0000000234347890 */ /* 0x000fe2000fffe0ff */
[----:B------:R-:W-:Y:S02]  /*7e20*/  R2UR UR5, R55 ;  /* 0x00000000370572ca */ /* 0x000fe400000e0000 */
[----:B------:R-:W-:Y:S02]  /*7e30*/  R2UR UR4, R56 ;  /* 0x00000000380472ca */ /* 0x000fe400000e0000 */
[----:B------:R-:W-:Y:S02]  /*7e40*/  R2UR UR60, R67 ;  /* 0x00000000433c72ca */ /* 0x000fe400000e0000 */
[----:B------:R-:W-:Y:S02]  /*7e50*/  ISETP.NE.AND P0, PT, R59, 0x2, PT ;  /* 0x000000023b00780c */ /* 0x000fe40003f05270 */
[----:B------:R-:W-:Y:S02]  /*7e60*/  ISETP.NE.AND P1, PT, R22, 0x4, PT ;  /* 0x000000041600780c */ /* 0x000fe40003f25270 */
[----:B-1----:R-:W-:Y:S01]  /*7e70*/  SEL R2, RZ, 0x1, P0 ;  /* 0x00000001ff027807 */ /* 0x002fe20000000000 */
[----:B------:R-:W-:Y:S01]  /*7e80*/  UISETP.NE.AND UP0, UPT, UR6, URZ, UPT ;  /* 0x000000ff0600728c */ /* 0x000fe2000bf05270 */
[----:B--2---:R-:W-:Y:S01]  /*7e90*/  SEL R0, RZ, 0x1, P1 ;  /* 0x00000001ff007807 */ /* 0x004fe20000800000 */
[----:B------:R-:W-:Y:S01]  /*7ea0*/  UIADD3 UR27, UPT, UPT, UR36, UR5, URZ ;  /* 0x00000005241b7290 */ /* 0x000fe2000fffe0ff */
[----:B------:R-:W-:Y:S01]  /*7eb0*/  LOP3.LUT R60, R60, R2, RZ, 0x3c, !PT ;  /* 0x000000023c3c7212 */ /* 0x000fe200078e3cff */
[----:B------:R-:W-:Y:S01]  /*7ec0*/  UIADD3 UR25, UPT, UPT, UR37, UR4, URZ ;  /* 0x0000000425197290 */ /* 0x000fe2000fffe0ff */
[----:B------:R-:W-:Y:S02]  /*7ed0*/  LOP3.LUT R61, R61, R0, RZ, 0x3c, !PT ;  /* 0x000000003d3d7212 */ /* 0x000fe400078e3cff */
[----:B------:R-:W-:Y:S02]  /*7ee0*/  SEL R59, R59, RZ, P0 ;  /* 0x000000ff3b3b7207 */ /* 0x000fe40000000000 */
[----:B------:R-:W-:Y:S01]  /*7ef0*/  SEL R22, R22, RZ, P1 ;  /* 0x000000ff16167207 */ /* 0x000fe20000800000 */
[----:B------:R-:W-:Y:S06]  /*7f00*/  BRA.U UP0, `(.L_x_120) ;  /* 0xffffffd900b07547 */ /* 0x000fec000b83ffff */
[----:B------:R-:W-:-:S13]  /*7f10*/  R2UR UR4, R57 ;  /* 0x00000000390472ca */ /* 0x000fda00000e0000 */
[----:B------:R-:W-:-:S09]  /*7f20*/  UISETP.NE.AND UP0, UPT, UR4, URZ, UPT ;  /* 0x000000ff0400728c */ /* 0x000fd2000bf05270 */
[----:B------:R-:W-:Y:S05]  /*7f30*/  BRA.U !UP0, `(.L_x_121) ;  /* 0x0000000108487547 */ /* 0x000fea000b800000 */
[----:B------:R-:W1:Y:S02]  /*7f40*/  LDCU.64 UR4, c[0x0][0x890] ;  /* 0x00011200ff0477ac */ /* 0x000e640008000a00 */
[----:B-1----:R-:W-:-:S04]  /*7f50*/  UISETP.NE.U32.AND UP0, UPT, UR4, URZ, UPT ;  /* 0x000000ff0400728c */ /* 0x002fc8000bf05070 */
[----:B------:R-:W-:-:S09]  /*7f60*/  UISETP.NE.AND.EX UP0, UPT, UR5, URZ, UPT, UP0 ;  /* 0x000000ff0500728c */ /* 0x000fd2000bf05300 */
[----:B------:R-:W-:Y:S05]  /*7f70*/  BRA.U UP0, `(.L_x_122) ;  /* 0x00000001000c7547 */ /* 0x000fea000b800000 */
[----:B------:R-:W-:-:S13]  /*7f80*/  FSETP.NEU.AND P0, PT, R26, RZ, PT ;  /* 0x000000ff1a00720b */ /* 0x000fda0003f0d000 */
[----:B------:R-:W-:Y:S05]  /*7f90*/  @!P0 EXIT ;  /* 0x000000000000894d */ /* 0x000fea0003800000 */
[----:B------:R-:W-:Y:S05]  /*7fa0*/  BRA `(.L_x_121) ;  /* 0x00000000002c7947 */ /* 0x000fea0003800000 */
.L_x_122:
[----:B------:R-:W-:Y:S01]  /*7fb0*/  ISETP.NE.AND P0, PT, R58, RZ, PT ;  /* 0x000000ff3a00720c */ /* 0x000fe20003f05270 */
[----:B------:R-:W-:-:S12]  /*7fc0*/  BSSY.RECONVERGENT B0, `(.L_x_121) ;  /* 0x0000009000007945 */ /* 0x000fd80003800200 */
[----:B------:R-:W-:Y:S05]  /*7fd0*/  @P0 BRA `(.L_x_123) ;  /* 0x0000000000140947 */ /* 0x000fea0003800000 */
[----:B------:R-:W1:Y:S02]  /*7fe0*/  LDCU.64 UR4, c[0x0][0x888] ;  /* 0x00011100ff0477ac */ /* 0x000e640008000a00 */
[----:B-1----:R-:W-:-:S04]  /*7ff0*/  ISETP.NE.U32.AND P0, PT, RZ, UR4, PT ;  /* 0x00000004ff007c0c */ /* 0x002fc8000bf05070 */
[----:B------:R-:W-:-:S13]  /*8000*/  ISETP.NE.AND.EX P0, PT, RZ, UR5, PT, P0 ;  /* 0x00000005ff007c0c */ /* 0x000fda000bf05300 */
[----:B------:R-:W-:Y:S05]  /*8010*/  @!P0 EXIT ;  /* 0x000000000000894d */ /* 0x000fea0003800000 */
[----:B------:R-:W-:Y:S05]  /*8020*/  BRA `(.L_x_124) ;  /* 0x0000000000087947 */ /* 0x000fea0003800000 */
.L_x_123:
[----:B------:R-:W-:-:S13]  /*8030*/  FSETP.NEU.AND P0, PT, R26, RZ, PT ;  /* 0x000000ff1a00720b */ /* 0x000fda0003f0d000 */
[----:B------:R-:W-:Y:S05]  /*8040*/  @!P0 EXIT ;  /* 0x000000000000894d */ /* 0x000fea0003800000 */
.L_x_124:
[----:B------:R-:W-:Y:S05]  /*8050*/  BSYNC.RECONVERGENT B0 ;  /* 0x0000000000007941 */ /* 0x000fea0003800200 */
.L_x_121:
[----:B------:R-:W-:Y:S01]  /*8060*/  ULEA UR4, UR47, UR43, 0x3 ;  /* 0x0000002b2f047291 */ /* 0x000fe2000f8e18ff */
[----:B------:R-:W-:-:S04]  /*8070*/  DEPBAR.LE SB0, 0x0 ;  /* 0x000080000000791a */ /* 0x000fc80000000000 */
[----:B------:R-:W-:-:S04]  /*8080*/  UIADD3 UR4, UPT, UPT, UR4, 0x48, URZ ;  /* 0x0000004804047890 */ /* 0x000fc8000fffe0ff */
[----:B------:R-:W-:-:S09]  /*8090*/  UPRMT UR4, UR54, 0x654, UR4 ;  /* 0x0000065436047896 */ /* 0x000fd20008000004 */
[----:B------:R-:W-:Y:S01]  /*80a0*/  SYNCS.ARRIVE.TRANS64.RED.A1T0 RZ, [UR4], RZ ;  /* 0x000000ffffff79a7 */ /* 0x000fe20008100404 */
[----:B------:R-:W-:Y:S05]  /*80b0*/  EXIT ;  /* 0x000000000000794d */ /* 0x000fea0003800000 */
.L_x_24:
[----:B--2---:R2:W3:Y:S02]  /*80c0*/  SYNCS.PHASECHK.TRANS64.TRYWAIT P0, [R0+URZ+0xe0], R2 ;  /* 0x0000e002000075a7 */ /* 0x0044e400080011ff */
[----:B---3--:R-:W-:Y:S05]  /*80d0*/  @!P0 NANOSLEEP.SYNCS 0x989680 ;  /* 0x009896800000895d */ /* 0x008fea0003900000 */
[----:B------:R-:W3:Y:S02]  /*80e0*/  @!P0 SYNCS.PHASECHK.TRANS64 P0, [R0+URZ+0xe0], R2 ;  /* 0x0000e002000085a7 */ /* 0x000ee400080010ff */
[----:B---3--:R-:W-:Y:S05]  /*80f0*/  @!P0 BRA `(.L_x_24) ;  /* 0xfffffffc00f08947 */ /* 0x008fea000383ffff */
[----:B------:R-:W-:Y:S05]  /*8100*/  BRA `(.L_x_125) ;  /* 0xffffff9400e07947 */ /* 0x000fea000383ffff */
.L_x_27:
[----:B-1----:R-:W-:-:S07]  /*8110*/  MOV R0, UR57 ;  /* 0x0000003900007c02 */ /* 0x002fce0008000f00 */
.L_x_126:
[----:B-1----:R1:W2:Y:S02]  /*8120*/  SYNCS.PHASECHK.TRANS64.TRYWAIT P0, [R0+URZ+0x18], R3 ;  /* 0x00001803000075a7 */ /* 0x0022a400080011ff */
[----:B--2---:R-:W-:Y:S05]  /*8130*/  @!P0 NANOSLEEP.SYNCS 0x989680 ;  /* 0x009896800000895d */ /* 0x004fea0003900000 */
[----:B------:R-:W2:Y:S02]  /*8140*/  @!P0 SYNCS.PHASECHK.TRANS64 P0, [R0+URZ+0x18], R3 ;  /* 0x00001803000085a7 */ /* 0x000ea400080010ff */
[----:B--2---:R-:W-:Y:S05]  /*8150*/  @!P0 BRA `(.L_x_126) ;  /* 0xfffffffc00f08947 */ /* 0x004fea000383ffff */
[----:B------:R-:W-:Y:S05]  /*8160*/  BRA `(.L_x_26) ;  /* 0xffffff9800287947 */ /* 0x000fea000383ffff */
.L_x_36:
[----:B-1----:R-:W-:-:S07]  /*8170*/  MOV R0, UR57 ;  /* 0x0000003900007c02 */ /* 0x002fce0008000f00 */
.L_x_127:
[----:B-1----:R1:W2:Y:S02]  /*8180*/  SYNCS.PHASECHK.TRANS64.TRYWAIT P0, [R0+URZ+0x18], R3 ;  /* 0x00001803000075a7 */ /* 0x0022a400080011ff */
[----:B--2---:R-:W-:Y:S05]  /*8190*/  @!P0 NANOSLEEP.SYNCS 0x989680 ;  /* 0x009896800000895d */ /* 0x004fea0003900000 */
[----:B------:R-:W2:Y:S02]  /*81a0*/  @!P0 SYNCS.PHASECHK.TRANS64 P0, [R0+URZ+0x18], R3 ;  /* 0x00001803000085a7 */ /* 0x000ea400080010ff */
[----:B--2---:R-:W-:Y:S05]  /*81b0*/  @!P0 BRA `(.L_x_127) ;  /* 0xfffffffc00f08947 */ /* 0x004fea000383ffff */
[----:B------:R-:W-:Y:S05]  /*81c0*/  BRA `(.L_x_35) ;  /* 0xffffff9c00847947 */ /* 0x000fea000383ffff */
.L_x_43:
[----:B-1----:R1:W4:Y:S02]  /*81d0*/  SYNCS.PHASECHK.TRANS64.TRYWAIT P0, [R3+URZ+0x70], R0 ;  /* 0x00007000030075a7 */ /* 0x00232400080011ff */
[----:B----4-:R-:W-:Y:S05]  /*81e0*/  @!P0 NANOSLEEP.SYNCS 0x989680 ;  /* 0x009896800000895d */ /* 0x010fea0003900000 */
[----:B------:R-:W4:Y:S02]  /*81f0*/  @!P0 SYNCS.PHASECHK.TRANS64 P0, [R3+URZ+0x70], R0 ;  /* 0x00007000030085a7 */ /* 0x000f2400080010ff */
[----:B----4-:R-:W-:Y:S05]  /*8200*/  @!P0 BRA `(.L_x_43) ;  /* 0xfffffffc00f08947 */ /* 0x010fea000383ffff */
[----:B------:R-:W-:Y:S05]  /*8210*/  BRA `(.L_x_128) ;  /* 0xffffffa000c07947 */ /* 0x000fea000383ffff */
.L_x_47:
[----:B------:R-:W-:-:S07]  /*8220*/  MOV R0, UR4 ;  /* 0x0000000400007c02 */ /* 0x000fce0008000f00 */
.L_x_129:
[----:B-1----:R1:W2:Y:S02]  /*8230*/  SYNCS.PHASECHK.TRANS64.TRYWAIT P0, [R0+URZ], R2 ;  /* 0x00000002000075a7 */ /* 0x0022a400080011ff */
[----:B--2---:R-:W-:Y:S05]  /*8240*/  @!P0 NANOSLEEP.SYNCS 0x989680 ;  /* 0x009896800000895d */ /* 0x004fea0003900000 */
[----:B------:R-:W2:Y:S02]  /*8250*/  @!P0 SYNCS.PHASECHK.TRANS64 P0, [R0+URZ], R2 ;  /* 0x00000002000085a7 */ /* 0x000ea400080010ff */
[----:B--2---:R-:W-:Y:S05]  /*8260*/  @!P0 BRA `(.L_x_129) ;  /* 0xfffffffc00f08947 */ /* 0x004fea000383ffff */
[----:B------:R-:W-:Y:S05]  /*8270*/  BRA `(.L_x_130) ;  /* 0xffffffa8006c7947 */ /* 0x000fea000383ffff */
.L_x_48:
[----:B------:R-:W-:-:S07]  /*8280*/  MOV R0, UR5 ;  /* 0x0000000500007c02 */ /* 0x000fce0008000f00 */
.L_x_131:
[----:B-1----:R1:W2:Y:S02]  /*8290*/  SYNCS.PHASECHK.TRANS64.TRYWAIT P0, [R0+URZ], R2 ;  /* 0x00000002000075a7 */ /* 0x0022a400080011ff */
[----:B--2---:R-:W-:Y:S05]  /*82a0*/  @!P0 NANOSLEEP.SYNCS 0x989680 ;  /* 0x009896800000895d */ /* 0x004fea0003900000 */
[----:B------:R-:W2:Y:S02]  /*82b0*/  @!P0 SYNCS.PHASECHK.TRANS64 P0, [R0+URZ], R2 ;  /* 0x00000002000085a7 */ /* 0x000ea400080010ff */
[----:B--2---:R-:W-:Y:S05]  /*82c0*/  @!P0 BRA `(.L_x_131) ;  /* 0xfffffffc00f08947 */ /* 0x004fea000383ffff */
[----:B------:R-:W-:Y:S05]  /*82d0*/  BRA `(.L_x_132) ;  /* 0xffffffa800787947 */ /* 0x000fea000383ffff */
.L_x_51:
[----:B-1----:R1:W2:Y:S02]  /*82e0*/  SYNCS.PHASECHK.TRANS64.TRYWAIT P0, [R2+URZ+0xd0], R4 ;  /* 0x0000d004020075a7 */ /* 0x0022a400080011ff */
[----:B--2---:R-:W-:Y:S05]  /*82f0*/  @!P0 NANOSLEEP.SYNCS 0x989680 ;  /* 0x009896800000895d */ /* 0x004fea0003900000 */
[----:B------:R-:W2:Y:S02]  /*8300*/  @!P0 SYNCS.PHASECHK.TRANS64 P0, [R2+URZ+0xd0], R4 ;  /* 0x0000d004020085a7 */ /* 0x000ea400080010ff */
[----:B--2---:R-:W-:Y:S05]  /*8310*/  @!P0 BRA `(.L_x_51) ;  /* 0xfffffffc00f08947 */ /* 0x004fea000383ffff */
[----:B------:R-:W-:Y:S05]  /*8320*/  BRA `(.L_x_133) ;  /* 0xffffffa800d47947 */ /* 0x000fea000383ffff */
.L_x_52:
[----:B------:R-:W-:-:S07]  /*8330*/  MOV R2, UR4 ;  /* 0x0000000400027c02 */ /* 0x000fce0008000f00 */
.L_x_134:
[----:B-1----:R1:W2:Y:S02]  /*8340*/  SYNCS.PHASECHK.TRANS64.TRYWAIT P0, [R2+URZ+0x80], R5 ;  /* 0x00008005020075a7 */ /* 0x0022a400080011ff */
[----:B--2---:R-:W-:Y:S05]  /*8350*/  @!P0 NANOSLEEP.SYNCS 0x989680 ;  /* 0x009896800000895d */ /* 0x004fea0003900000 */
[----:B------:R-:W2:Y:S02]  /*8360*/  @!P0 SYNCS.PHASECHK.TRANS64 P0, [R2+URZ+0x80], R5 ;  /* 0x00008005020085a7 */ /* 0x000ea400080010ff */
[----:B--2---:R-:W-:Y:S05]  /*8370*/  @!P0 BRA `(.L_x_134) ;  /* 0xfffffffc00f08947 */ /* 0x004fea000383ffff */
[----:B------:R-:W-:Y:S05]  /*8380*/  BRA `(.L_x_135) ;  /* 0xffffffa800e47947 */ /* 0x000fea000383ffff */
.L_x_53:
[----:B-1----:R1:W2:Y:S02]  /*8390*/  SYNCS.PHASECHK.TRANS64.TRYWAIT P1, [R2+URZ+0x70], R4 ;  /* 0x00007004020075a7 */ /* 0x0022a400080211ff */
[----:B--2---:R-:W-:Y:S05]  /*83a0*/  @!P1 NANOSLEEP.SYNCS 0x989680 ;  /* 0x009896800000995d */ /* 0x004fea0003900000 */
[----:B------:R-:W2:Y:S02]  /*83b0*/  @!P1 SYNCS.PHASECHK.TRANS64 P1, [R2+URZ+0x70], R4 ;  /* 0x00007004020095a7 */ /* 0x000ea400080210ff */
[----:B--2---:R-:W-:Y:S05]  /*83c0*/  @!P1 BRA `(.L_x_53) ;  /* 0xfffffffc00f09947 */ /* 0x004fea000383ffff */
[----:B------:R-:W-:Y:S05]  /*83d0*/  BRA `(.L_x_136) ;  /* 0xffffffac00147947 */ /* 0x000fea000383ffff */
.L_x_56:
[----:B------:R-:W-:-:S07]  /*83e0*/  MOV R0, UR4 ;  /* 0x0000000400007c02 */ /* 0x000fce0008000f00 */
.L_x_137:
[----:B-1----:R1:W2:Y:S02]  /*83f0*/  SYNCS.PHASECHK.TRANS64.TRYWAIT P0, [R0+URZ+0x80], R2 ;  /* 0x00008002000075a7 */ /* 0x0022a400080011ff */
[----:B--2---:R-:W-:Y:S05]  /*8400*/  @!P0 NANOSLEEP.SYNCS 0x989680 ;  /* 0x009896800000895d */ /* 0x004fea0003900000 */
[----:B------:R-:W2:Y:S02]  /*8410*/  @!P0 SYNCS.PHASECHK.TRANS64 P0, [R0+URZ+0x80], R2 ;  /* 0x00008002000085a7 */ /* 0x000ea400080010ff */
[----:B--2---:R-:W-:Y:S05]  /*8420*/  @!P0 BRA `(.L_x_137) ;  /* 0xfffffffc00f08947 */ /* 0x004fea000383ffff */
[----:B------:R-:W-:Y:S05]  /*8430*/  BRA `(.L_x_55) ;  /* 0xffffffac00687947 */ /* 0x000fea000383ffff */
.L_x_63:
[----:B-1----:R1:W2:Y:S02]  /*8440*/  SYNCS.PHASECHK.TRANS64.TRYWAIT P1, [R0+URZ+0x70], R2 ;  /* 0x00007002000075a7 */ /* 0x0022a400080211ff */
[----:B--2---:R-:W-:Y:S05]  /*8450*/  @!P1 NANOSLEEP.SYNCS 0x989680 ;  /* 0x009896800000995d */ /* 0x004fea0003900000 */
[----:B------:R-:W2:Y:S02]  /*8460*/  @!P1 SYNCS.PHASECHK.TRANS64 P1, [R0+URZ+0x70], R2 ;  /* 0x00007002000095a7 */ /* 0x000ea400080210ff */
[----:B--2---:R-:W-:Y:S05]  /*8470*/  @!P1 BRA `(.L_x_63) ;  /* 0xfffffffc00f09947 */ /* 0x004fea000383ffff */
[----:B------:R-:W-:Y:S05]  /*8480*/  BRA `(.L_x_138) ;  /* 0xffffffb000d07947 */ /* 0x000fea000383ffff */
.L_x_64:
[----:B------:R-:W-:-:S13]  /*8490*/  R2UR UR4, R13 ;  /* 0x000000000d0472ca */ /* 0x000fda00000e0000 */
[----:B------:R-:W-:-:S07]  /*84a0*/  MOV R2, UR4 ;  /* 0x0000000400027c02 */ /* 0x000fce0008000f00 */
.L_x_139:
[----:B-1----:R1:W2:Y:S02]  /*84b0*/  SYNCS.PHASECHK.TRANS64.TRYWAIT P0, [R2+URZ+0xb0], R0 ;  /* 0x0000b000020075a7 */ /* 0x0022a400080011ff */
[----:B--2---:R-:W-:Y:S05]  /*84c0*/  @!P0 NANOSLEEP.SYNCS 0x989680 ;  /* 0x009896800000895d */ /* 0x004fea0003900000 */
[----:B------:R-:W2:Y:S02]  /*84d0*/  @!P0 SYNCS.PHASECHK.TRANS64 P0, [R2+URZ+0xb0], R0 ;  /* 0x0000b000020085a7 */ /* 0x000ea400080010ff */
[----:B--2---:R-:W-:Y:S05]  /*84e0*/  @!P0 BRA `(.L_x_139) ;  /* 0xfffffffc00f08947 */ /* 0x004fea000383ffff */
[----:B------:R-:W-:Y:S05]  /*84f0*/  BRA `(.L_x_140) ;  /* 0xffffffb400247947 */ /* 0x000fea000383ffff */
.L_x_67:
[----:B------:R-:W-:Y:S07]  /*8500*/  MOV R0, UR5 ;  /* 0x0000000500007c02 */ /* 0x000fee0008000f00 */
.L_x_141:
[----:B-1----:R1:W2:Y:S02]  /*8510*/  SYNCS.PHASECHK.TRANS64.TRYWAIT P0, [R0+URZ], R2 ;  /* 0x00000002000075a7 */ /* 0x0022a400080011ff */
[----:B--2---:R-:W-:Y:S05]  /*8520*/  @!P0 NANOSLEEP.SYNCS 0x989680 ;  /* 0x009896800000895d */ /* 0x004fea0003900000 */
[----:B------:R-:W2:Y:S02]  /*8530*/  @!P0 SYNCS.PHASECHK.TRANS64 P0, [R0+URZ], R2 ;  /* 0x00000002000085a7 */ /* 0x000ea400080010ff */
[----:B--2---:R-:W-:Y:S05]  /*8540*/  @!P0 BRA `(.L_x_141) ;  /* 0xfffffffc00f08947 */ /* 0x004fea000383ffff */
[----:B------:R-:W-:Y:S05]  /*8550*/  BRA `(.L_x_66) ;  /* 0xffffffb400407947 */ /* 0x000fea000383ffff */
.L_x_70:
[----:B------:R-:W-:-:S07]  /*8560*/  MOV R0, UR4 ;  /* 0x0000000400007c02 */ /* 0x000fce0008000f00 */
.L_x_142:
[----:B--2---:R2:W3:Y:S02]  /*8570*/  SYNCS.PHASECHK.TRANS64.TRYWAIT P0, [R0+URZ], R2 ;  /* 0x00000002000075a7 */ /* 0x0044e400080011ff */
[----:B---3--:R-:W-:Y:S05]  /*8580*/  @!P0 NANOSLEEP.SYNCS 0x989680 ;  /* 0x009896800000895d */ /* 0x008fea0003900000 */
[----:B------:R-:W3:Y:S02]  /*8590*/  @!P0 SYNCS.PHASECHK.TRANS64 P0, [R0+URZ], R2 ;  /* 0x00000002000085a7 */ /* 0x000ee400080010ff */
[----:B---3--:R-:W-:Y:S05]  /*85a0*/  @!P0 BRA `(.L_x_142) ;  /* 0xfffffffc00f08947 */ /* 0x008fea000383ffff */
[----:B------:R-:W-:Y:S05]  /*85b0*/  BRA `(.L_x_143) ;  /* 0xffffffbc004c7947 */ /* 0x000fea000383ffff */
.L_x_71:
[----:B------:R-:W-:-:S07]  /*85c0*/  MOV R0, UR5 ;  /* 0x0000000500007c02 */ /* 0x000fce0008000f00 */
.L_x_144:
[----:B-1----:R1:W2:Y:S02]  /*85d0*/  SYNCS.PHASECHK.TRANS64.TRYWAIT P0, [R0+URZ], R3 ;  /* 0x00000003000075a7 */ /* 0x0022a400080011ff */
[----:B--2---:R-:W-:Y:S05]  /*85e0*/  @!P0 NANOSLEEP.SYNCS 0x989680 ;  /* 0x009896800000895d */ /* 0x004fea0003900000 */
[----:B------:R-:W2:Y:S02]  /*85f0*/  @!P0 SYNCS.PHASECHK.TRANS64 P0, [R0+URZ], R3 ;  /* 0x00000003000085a7 */ /* 0x000ea400080010ff */
[----:B--2---:R-:W-:Y:S05]  /*8600*/  @!P0 BRA `(.L_x_144) ;  /* 0xfffffffc00f08947 */ /* 0x004fea000383ffff */
[----:B------:R-:W-:Y:S05]  /*8610*/  BRA `(.L_x_145) ;  /* 0xffffffbc00587947 */ /* 0x000fea000383ffff */
.L_x_72:
[----:B------:R-:W-:-:S07]  /*8620*/  MOV R0, UR5 ;  /* 0x0000000500007c02 */ /* 0x000fce0008000f00 */
.L_x_146:
[----:B-1----:R1:W2:Y:S02]  /*8630*/  SYNCS.PHASECHK.TRANS64.TRYWAIT P0, [R0+URZ], R3 ;  /* 0x00000003000075a7 */ /* 0x0022a400080011ff */
[----:B--2---:R-:W-:Y:S05]  /*8640*/  @!P0 NANOSLEEP.SYNCS 0x989680 ;  /* 0x009896800000895d */ /* 0x004fea0003900000 */
[----:B------:R-:W2:Y:S02]  /*8650*/  @!P0 SYNCS.PHASECHK.TRANS64 P0, [R0+URZ], R3 ;  /* 0x00000003000085a7 */ /* 0x000ea400080010ff */
[----:B--2---:R-:W-:Y:S05]  /*8660*/  @!P0 BRA `(.L_x_146) ;  /* 0xfffffffc00f08947 */ /* 0x004fea000383ffff */
[----:B------:R-:W-:Y:S05]  /*8670*/  BRA `(.L_x_147) ;  /* 0xffffffbc00647947 */ /* 0x000fea000383ffff */
.L_x_73:
[----:B-1----:R-:W-:-:S07]  /*8680*/  MOV R0, UR4 ;  /* 0x0000000400007c02 */ /* 0x002fce0008000f00 */
.L_x_148:
[----:B-1----:R1:W2:Y:S02]  /*8690*/  SYNCS.PHASECHK.TRANS64.TRYWAIT P0, [R0+URZ], R2 ;  /* 0x00000002000075a7 */ /* 0x0022a400080011ff */
[----:B--2---:R-:W-:Y:S05]  /*86a0*/  @!P0 NANOSLEEP.SYNCS 0x989680 ;  /* 0x009896800000895d */ /* 0x004fea0003900000 */
[----:B------:R-:W2:Y:S02]  /*86b0*/  @!P0 SYNCS.PHASECHK.TRANS64 P0, [R0+URZ], R2 ;  /* 0x00000002000085a7 */ /* 0x000ea400080010ff */
[----:B--2---:R-:W-:Y:S05]  /*86c0*/  @!P0 BRA `(.L_x_148) ;  /* 0xfffffffc00f08947 */ /* 0x004fea000383ffff */
[----:B------:R-:W-:Y:S05]  /*86d0*/  BRA `(.L_x_149) ;  /* 0xffffffbc00707947 */ /* 0x000fea000383ffff */
.L_x_78:
[----:B---3--:R3:W1:Y:S02]  /*86e0*/  SYNCS.PHASECHK.TRANS64.TRYWAIT P0, [R12+URZ+0x70], R0 ;  /* 0x000070000c0075a7 */ /* 0x00866400080011ff */
[----:B-1----:R-:W-:Y:S05]  /*86f0*/  @!P0 NANOSLEEP.SYNCS 0x989680 ;  /* 0x009896800000895d */ /* 0x002fea0003900000 */
[----:B------:R-:W1:Y:S02]  /*8700*/  @!P0 SYNCS.PHASECHK.TRANS64 P0, [R12+URZ+0x70], R0 ;  /* 0x000070000c0085a7 */ /* 0x000e6400080010ff */
[----:B-1----:R-:W-:Y:S05]  /*8710*/  @!P0 BRA `(.L_x_78) ;  /* 0xfffffffc00f08947 */ /* 0x002fea000383ffff */
[----:B------:R-:W-:Y:S05]  /*8720*/  BRA `(.L_x_150) ;  /* 0xffffffc000847947 */ /* 0x000fea000383ffff */
.L_x_81:
[----:B-1----:R-:W-:Y:S07]  /*8730*/  MOV R0, UR24 ;  /* 0x0000001800007c02 */ /* 0x002fee0008000f00 */
.L_x_151:
[----:B-1----:R1:W2:Y:S02]  /*8740*/  SYNCS.PHASECHK.TRANS64.TRYWAIT P2, [R0+URZ+0x68], R6 ;  /* 0x00006806000075a7 */ /* 0x0022a400080411ff */
[----:B--2---:R-:W-:Y:S05]  /*8750*/  @!P2 NANOSLEEP.SYNCS 0x989680 ;  /* 0x009896800000a95d */ /* 0x004fea0003900000 */
[----:B------:R-:W2:Y:S02]  /*8760*/  @!P2 SYNCS.PHASECHK.TRANS64 P2, [R0+URZ+0x68], R6 ;  /* 0x000068060000a5a7 */ /* 0x000ea400080410ff */
[----:B--2---:R-:W-:Y:S05]  /*8770*/  @!P2 BRA `(.L_x_151) ;  /* 0xfffffffc00f0a947 */ /* 0x004fea000383ffff */
[----:B------:R-:W-:Y:S05]  /*8780*/  BRA `(.L_x_80) ;  /* 0xffffffc400e87947 */ /* 0x000fea000383ffff */
.L_x_84:
[----:B------:R-:W-:Y:S07]  /*8790*/  MOV R0, UR4 ;  /* 0x0000000400007c02 */ /* 0x000fee0008000f00 */
.L_x_152:
[----:B-1----:R1:W2:Y:S02]  /*87a0*/  SYNCS.PHASECHK.TRANS64.TRYWAIT P0, [R0+URZ+0x48], R9 ;  /* 0x00004809000075a7 */ /* 0x0022a400080011ff */
[----:B--2---:R-:W-:Y:S05]  /*87b0*/  @!P0 NANOSLEEP.SYNCS 0x989680 ;  /* 0x009896800000895d */ /* 0x004fea0003900000 */
[----:B------:R-:W2:Y:S02]  /*87c0*/  @!P0 SYNCS.PHASECHK.TRANS64 P0, [R0+URZ+0x48], R9 ;  /* 0x00004809000085a7 */ /* 0x000ea400080010ff */
[----:B--2---:R-:W-:Y:S05]  /*87d0*/  @!P0 BRA `(.L_x_152) ;  /* 0xfffffffc00f08947 */ /* 0x004fea000383ffff */
[----:B------:R-:W-:Y:S05]  /*87e0*/  BRA `(.L_x_153) ;  /* 0xffffffc800487947 */ /* 0x000fea000383ffff */
.L_x_85:
[----:B------:R-:W-:Y:S07]  /*87f0*/  MOV R6, UR5 ;  /* 0x0000000500067c02 */ /* 0x000fee0008000f00 */
.L_x_154:
[----:B-1----:R1:W2:Y:S02]  /*8800*/  SYNCS.PHASECHK.TRANS64.TRYWAIT P0, [R6+URZ+0x48], R0 ;  /* 0x00004800060075a7 */ /* 0x0022a400080011ff */
[----:B--2---:R-:W-:Y:S05]  /*8810*/  @!P0 NANOSLEEP.SYNCS 0x989680 ;  /* 0x009896800000895d */ /* 0x004fea0003900000 */
[----:B------:R-:W2:Y:S02]  /*8820*/  @!P0 SYNCS.PHASECHK.TRANS64 P0, [R6+URZ+0x48], R0 ;  /* 0x00004800060085a7 */ /* 0x000ea400080010ff */
[----:B--2---:R-:W-:Y:S05]  /*8830*/  @!P0 BRA `(.L_x_154) ;  /* 0xfffffffc00f08947 */ /* 0x004fea000383ffff */
[----:B------:R-:W-:Y:S05]  /*8840*/  BRA `(.L_x_155) ;  /* 0xffffffc800a47947 */ /* 0x000fea000383ffff */
.L_x_87:
[----:B------:R-:W-:-:S07]  /*8850*/  MOV R0, UR4 ;  /* 0x0000000400007c02 */ /* 0x000fce0008000f00 */
.L_x_156:
[----:B-1----:R1:W2:Y:S02]  /*8860*/  SYNCS.PHASECHK.TRANS64.TRYWAIT P0, [R0+URZ], R2 ;  /* 0x00000002000075a7 */ /* 0x0022a400080011ff */
[----:B--2---:R-:W-:Y:S05]  /*8870*/  @!P0 NANOSLEEP.SYNCS 0x989680 ;  /* 0x009896800000895d */ /* 0x004fea0003900000 */
[----:B------:R-:W2:Y:S02]  /*8880*/  @!P0 SYNCS.PHASECHK.TRANS64 P0, [R0+URZ], R2 ;  /* 0x00000002000085a7 */ /* 0x000ea400080010ff */
[----:B--2---:R-:W-:Y:S05]  /*8890*/  @!P0 BRA `(.L_x_156) ;  /* 0xfffffffc00f08947 */ /* 0x004fea000383ffff */
[----:B------:R-:W-:Y:S05]  /*88a0*/  BRA `(.L_x_157) ;  /* 0xffffffcc00347947 */ /* 0x000fea000383ffff */
.L_x_88:
[----:B------:R-:W-:-:S07]  /*88b0*/  MOV R0, UR5 ;  /* 0x0000000500007c02 */ /* 0x000fce0008000f00 */
.L_x_158:
[----:B-1----:R1:W2:Y:S02]  /*88c0*/  SYNCS.PHASECHK.TRANS64.TRYWAIT P0, [R0+URZ], R2 ;  /* 0x00000002000075a7 */ /* 0x0022a400080011ff */
[----:B--2---:R-:W-:Y:S05]  /*88d0*/  @!P0 NANOSLEEP.SYNCS 0x989680 ;  /* 0x009896800000895d */ /* 0x004fea0003900000 */
[----:B------:R-:W2:Y:S02]  /*88e0*/  @!P0 SYNCS.PHASECHK.TRANS64 P0, [R0+URZ], R2 ;  /* 0x00000002000085a7 */ /* 0x000ea400080010ff */
[----:B--2---:R-:W-:Y:S05]  /*88f0*/  @!P0 BRA `(.L_x_158) ;  /* 0xfffffffc00f08947 */ /* 0x004fea000383ffff */
[----:B------:R-:W-:Y:S05]  /*8900*/  BRA `(.L_x_159) ;  /* 0xffffffcc00407947 */ /* 0x000fea000383ffff */
.L_x_90:
[----:B-1----:R1:W2:Y:S02]  /*8910*/  SYNCS.PHASECHK.TRANS64.TRYWAIT P0, [R0+URZ+0x70], R2 ;  /* 0x00007002000075a7 */ /* 0x0022a400080011ff */
[----:B--2---:R-:W-:Y:S05]  /*8920*/  @!P0 NANOSLEEP.SYNCS 0x989680 ;  /* 0x009896800000895d */ /* 0x004fea0003900000 */
[----:B------:R-:W2:Y:S02]  /*8930*/  @!P0 SYNCS.PHASECHK.TRANS64 P0, [R0+URZ+0x70], R2 ;  /* 0x00007002000085a7 */ /* 0x000ea400080010ff */
[----:B--2---:R-:W-:Y:S05]  /*8940*/  @!P0 BRA `(.L_x_90) ;  /* 0xfffffffc00f08947 */ /* 0x004fea000383ffff */
[----:B------:R-:W-:Y:S05]  /*8950*/  BRA `(.L_x_160) ;  /* 0xffffffd000307947 */ /* 0x000fea000383ffff */
.L_x_100:
[----:B-1----:R1:W3:Y:S02]  /*8960*/  SYNCS.PHASECHK.TRANS64.TRYWAIT P1, [R2+URZ+0x30], R0 ;  /* 0x00003000020075a7 */ /* 0x0022e400080211ff */
[----:B---3--:R-:W-:Y:S05]  /*8970*/  @!P1 NANOSLEEP.SYNCS 0x989680 ;  /* 0x009896800000995d */ /* 0x008fea0003900000 */
[----:B------:R-:W3:Y:S02]  /*8980*/  @!P1 SYNCS.PHASECHK.TRANS64 P1, [R2+URZ+0x30], R0 ;  /* 0x00003000020095a7 */ /* 0x000ee400080210ff */
[----:B---3--:R-:W-:Y:S05]  /*8990*/  @!P1 BRA `(.L_x_100) ;  /* 0xfffffffc00f09947 */ /* 0x008fea000383ffff */
[----:B------:R-:W-:Y:S05]  /*89a0*/  BRA `(.L_x_99) ;  /* 0xffffffdc00b07947 */ /* 0x000fea000383ffff */
.L_x_102:
[----:B--2---:R2:W3:Y:S02]  /*89b0*/  SYNCS.PHASECHK.TRANS64.TRYWAIT P0, [R71+URZ+0x90], R3 ;  /* 0x00009003470075a7 */ /* 0x0044e400080011ff */
[----:B---3--:R-:W-:Y:S05]  /*89c0*/  @!P0 NANOSLEEP.SYNCS 0x989680 ;  /* 0x009896800000895d */ /* 0x008fea0003900000 */
[----:B------:R-:W3:Y:S02]  /*89d0*/  @!P0 SYNCS.PHASECHK.TRANS64 P0, [R71+URZ+0x90], R3 ;  /* 0x00009003470085a7 */ /* 0x000ee400080010ff */
[----:B---3--:R-:W-:Y:S05]  /*89e0*/  @!P0 BRA `(.L_x_102) ;  /* 0xfffffffc00f08947 */ /* 0x008fea000383ffff */
[----:B------:R-:W-:Y:S05]  /*89f0*/  BRA `(.L_x_101) ;  /* 0xffffffe000287947 */ /* 0x000fea000383ffff */
.L_x_113:
[----:B-1----:R1:W2:Y:S02]  /*8a00*/  SYNCS.PHASECHK.TRANS64.TRYWAIT P0, [R2+URZ+0x30], R74 ;  /* 0x0000304a020075a7 */ /* 0x0022a400080011ff */
[----:B--2---:R-:W-:Y:S05]  /*8a10*/  @!P0 NANOSLEEP.SYNCS 0x989680 ;  /* 0x009896800000895d */ /* 0x004fea0003900000 */
[----:B------:R-:W2:Y:S02]  /*8a20*/  @!P0 SYNCS.PHASECHK.TRANS64 P0, [R2+URZ+0x30], R74 ;  /* 0x0000304a020085a7 */ /* 0x000ea400080010ff */
[----:B--2---:R-:W-:Y:S05]  /*8a30*/  @!P0 BRA `(.L_x_113) ;  /* 0xfffffffc00f08947 */ /* 0x004fea000383ffff */
[----:B------:R-:W-:Y:S05]  /*8a40*/  BRA `(.L_x_112) ;  /* 0xffffffe800747947 */ /* 0x000fea000383ffff */
        .weak           $__internal_0_$__cuda_sm10x_tcgen05_guardrail_trap_col_being_dealloced_not_returned_by_alloc
        .type           $__internal_0_$__cuda_sm10x_tcgen05_guardrail_trap_col_being_dealloced_not_returned_by_alloc,@function
        .size           $__internal_0_$__cuda_sm10x_tcgen05_guardrail_trap_col_being_dealloced_not_returned_by_alloc,($__internal_1_$__cuda_sm10x_tcgen05_guardrail_trap_phase_invalid_during_alloc - $__internal_0_$__cuda_sm10x_tcgen05_guardrail_trap_col_being_dealloced_not_returned_by_alloc)
$__internal_0_$__cuda_sm10x_tcgen05_guardrail_trap_col_being_dealloced_not_returned_by_alloc:
[----:B------:R-:W-:Y:S05]  /*8a50*/  BPT.TRAP 0x1 ;  /* 0x000000040000795c */ /* 0x000fea0000300000 */
[----:B------:R-:W-:-:S04]  /*8a60*/  HFMA2 R3, -RZ, RZ, 0, 0 ;  /* 0x00000000ff037431 */ /* 0x000fc800000001ff */
[----:B------:R-:W-:Y:S05]  /*8a70*/  RET.REL.NODEC R2 `(_ZN7cutlass13device_kernelINS_4gemm6kernel13GemmUniversalIN4cute5tupleIJiiiiEEENS1_10collective13CollectiveMmaINS1_35MainloopSm100TmaUmmaWarpSpecializedILi3ELi2ELi4ENS5_IJNS4_1CILi1EEENSA_ILi2EEESB_EEEEENS5_IJNSA_ILi64EEESF_NSA_ILi128EEEEEENS_10tfloat32_tENS5_IJlSB_lEEESI_SJ_NS4_8TiledMMAINS4_8MMA_AtomIJNS4_17SM100_MMA_TF32_SSISI_SI_fLi64ELi64ELNS4_4UMMA5MajorE0ELSO_0ELNSN_7ScaleInE0ELSP_0EEEEEENS4_6LayoutINS5_IJSB_SB_SB_EEENS5_IJNSA_ILi0EEESU_SU_EEEEENS5_IJNS4_10UnderscoreESX_SX_EEEEENS4_23SM90_TMA_LOAD_MULTICASTENS4_14ComposedLayoutINS4_7SwizzleILi3ELi4ELi3EEENS4_18smem_ptr_flag_bitsILi32EEENSS_INS5_IJNSA_ILi8EEENSA_ILi32EEEEEENS5_IJS17_SB_EEEEEEEvNS4_8identityENS4_13SM90_TMA_LOADES1B_vS1C_EENS_8epilogue10collective18CollectiveEpilogueINS1F_23Sm100TmaWarpSpecializedILi3ELi2ELi16ELb1ELb0EEEJSH_NS5_IJNSS_ISF_SB_EENSS_IS17_SB_EEEEESI_SJ_SI_SJ_NS1F_6fusion15FusionCallbacksIS1J_NS1N_17LinearCombinationISI_fSI_fLNS_15FloatRoundStyleE2EEESH_S1M_JEEENS4_5SM1004TMEM4LOAD26SM100_TMEM_LOAD_16dp128b8xES1D_S1B_NS4_17SM75_U32x4_LDSM_NENS4_14SM90_TMA_STOREES1B_NS4_17SM90_U32x4_STSM_NENS4_39AutoVectorizingCopyWithAssumedAlignmentILi128EEEEEEvvEEEEvNT_6ParamsE) ;  /* 0xffffff7402607950 */ /* 0x000fea0003c3ffff */
        .weak           $__internal_1_$__cuda_sm10x_tcgen05_guardrail_trap_phase_invalid_during_alloc
        .type           $__internal_1_$__cuda_sm10x_tcgen05_guardrail_trap_phase_invalid_during_alloc,@function
        .size           $__internal_1_$__cuda_sm10x_tcgen05_guardrail_trap_phase_invalid_during_alloc,($__internal_2_$__cuda_sm10x_tcgen05_guardrail_trap_unallocated_columns_being_dealloced - $__internal_1_$__cuda_sm10x_tcgen05_guardrail_trap_phase_invalid_during_alloc)
$__internal_1_$__cuda_sm10x_tcgen05_guardrail_trap_phase_invalid_during_alloc:
[----:B------:R-:W-:Y:S05]  /*8a80*/  BPT.TRAP 0x1 ;  /* 0x000000040000795c */ /* 0x000fea0000300000 */
[----:B------:R-:W-:-:S04]  /*8a90*/  MOV R5, 0x0 ;  /* 0x0000000000057802 */ /* 0x000fc80000000f00 */
[----:B------:R-:W-:Y:S05]  /*8aa0*/  RET.REL.NODEC R4 `(_ZN7cutlass13device_kernelINS_4gemm6kernel13GemmUniversalIN4cute5tupleIJiiiiEEENS1_10collective13CollectiveMmaINS1_35MainloopSm100TmaUmmaWarpSpecializedILi3ELi2ELi4ENS5_IJNS4_1CILi1EEENSA_ILi2EEESB_EEEEENS5_IJNSA_ILi64EEESF_NSA_ILi128EEEEEENS_10tfloat32_tENS5_IJlSB_lEEESI_SJ_NS4_8TiledMMAINS4_8MMA_AtomIJNS4_17SM100_MMA_TF32_SSISI_SI_fLi64ELi64ELNS4_4UMMA5MajorE0ELSO_0ELNSN_7ScaleInE0ELSP_0EEEEEENS4_6LayoutINS5_IJSB_SB_SB_EEENS5_IJNSA_ILi0EEESU_SU_EEEEENS5_IJNS4_10UnderscoreESX_SX_EEEEENS4_23SM90_TMA_LOAD_MULTICASTENS4_14ComposedLayoutINS4_7SwizzleILi3ELi4ELi3EEENS4_18smem_ptr_flag_bitsILi32EEENSS_INS5_IJNSA_ILi8EEENSA_ILi32EEEEEENS5_IJS17_SB_EEEEEEEvNS4_8identityENS4_13SM90_TMA_LOADES1B_vS1C_EENS_8epilogue10collective18CollectiveEpilogueINS1F_23Sm100TmaWarpSpecializedILi3ELi2ELi16ELb1ELb0EEEJSH_NS5_IJNSS_ISF_SB_EENSS_IS17_SB_EEEEESI_SJ_SI_SJ_NS1F_6fusion15FusionCallbacksIS1J_NS1N_17LinearCombinationISI_fSI_fLNS_15FloatRoundStyleE2EEESH_S1M_JEEENS4_5SM1004TMEM4LOAD26SM100_TMEM_LOAD_16dp128b8xES1D_S1B_NS4_17SM75_U32x4_LDSM_NENS4_14SM90_TMA_STOREES1B_NS4_17SM90_U32x4_STSM_NENS4_39AutoVectorizingCopyWithAssumedAlignmentILi128EEEEEEvvEEEEvNT_6ParamsE) ;  /* 0xffffff7404547950 */ /* 0x000fea0003c3ffff */
        .weak           $__internal_2_$__cuda_sm10x_tcgen05_guardrail_trap_unallocated_columns_being_dealloced
        .type           $__internal_2_$__cuda_sm10x_tcgen05_guardrail_trap_unallocated_columns_being_dealloced,@function
        .size           $__internal_2_$__cuda_sm10x_tcgen05_guardrail_trap_unallocated_columns_being_dealloced,(.L_x_162 - $__internal_2_$__cuda_sm10x_tcgen05_guardrail_trap_unallocated_columns_being_dealloced)
$__internal_2_$__cuda_sm10x_tcgen05_guardrail_trap_unallocated_columns_being_dealloced:
[----:B------:R-:W-:Y:S05]  /*8ab0*/  BPT.TRAP 0x1 ;  /* 0x000000040000795c */ /* 0x000fea0000300000 */
[----:B------:R-:W-:-:S04]  /*8ac0*/  HFMA2 R3, -RZ, RZ, 0, 0 ;  /* 0x00000000ff037431 */ /* 0x000fc800000001ff */
[----:B------:R-:W-:Y:S05]  /*8ad0*/  RET.REL.NODEC R2 `(_ZN7cutlass13device_kernelINS_4gemm6kernel13GemmUniversalIN4cute5tupleIJiiiiEEENS1_10collective13CollectiveMmaINS1_35MainloopSm100TmaUmmaWarpSpecializedILi3ELi2ELi4ENS5_IJNS4_1CILi1EEENSA_ILi2EEESB_EEEEENS5_IJNSA_ILi64EEESF_NSA_ILi128EEEEEENS_10tfloat32_tENS5_IJlSB_lEEESI_SJ_NS4_8TiledMMAINS4_8MMA_AtomIJNS4_17SM100_MMA_TF32_SSISI_SI_fLi64ELi64ELNS4_4UMMA5MajorE0ELSO_0ELNSN_7ScaleInE0ELSP_0EEEEEENS4_6LayoutINS5_IJSB_SB_SB_EEENS5_IJNSA_ILi0EEESU_SU_EEEEENS5_IJNS4_10UnderscoreESX_SX_EEEEENS4_23SM90_TMA_LOAD_MULTICASTENS4_14ComposedLayoutINS4_7SwizzleILi3ELi4ELi3EEENS4_18smem_ptr_flag_bitsILi32EEENSS_INS5_IJNSA_ILi8EEENSA_ILi32EEEEEENS5_IJS17_SB_EEEEEEEvNS4_8identityENS4_13SM90_TMA_LOADES1B_vS1C_EENS_8epilogue10collective18CollectiveEpilogueINS1F_23Sm100TmaWarpSpecializedILi3ELi2ELi16ELb1ELb0EEEJSH_NS5_IJNSS_ISF_SB_EENSS_IS17_SB_EEEEESI_SJ_SI_SJ_NS1F_6fusion15FusionCallbacksIS1J_NS1N_17LinearCombinationISI_fSI_fLNS_15FloatRoundStyleE2EEESH_S1M_JEEENS4_5SM1004TMEM4LOAD26SM100_TMEM_LOAD_16dp128b8xES1D_S1B_NS4_17SM75_U32x4_LDSM_NENS4_14SM90_TMA_STOREES1B_NS4_17SM90_U32x4_STSM_NENS4_39AutoVectorizingCopyWithAssumedAlignmentILi128EEEEEEvvEEEEvNT_6ParamsE) ;  /* 0xffffff7402487950 */ /* 0x000fea0003c3ffff */
.L_x_161:
[----:B------:R-:W-:-:S00]  /*8ae0*/  BRA `(.L_x_161) ;  /* 0xfffffffc00fc7947 */ /* 0x000fc0000383ffff */
[----:B------:R-:W-:-:S00]  /*8af0*/  NOP ;  /* 0x0000000000007918 */ /* 0x000fc00000000000 */
        /* <DEDUP_REMOVED lines=8> */
.L_x_162:


//--------------------- .nv.global.init           --------------------------
	.section	.nv.global.init,"aw",@progbits
.nv.global.init:
	.type		$str$27,@object
	.size		$str$27,($str$28 - $str$27)
$str$27:
        /*0000*/ 	.byte	0x28, 0x61, 0x64, 0x64, 0x72, 0x65, 0x73, 0x73, 0x20, 0x26, 0x20, 0x6d, 0x61, 0x73, 0x6b, 0x29
        /*0010*/ 	.byte	0x20, 0x3d, 0x3d, 0x20, 0x30, 0x00
	.type		$str$28,@object
	.size		$str$28,($str$26 - $str$28)
$str$28:
        /*0016*/ 	.byte	0x2f, 0x74, 0x6d, 0x70, 0x2f, 0x63, 0x75, 0x74, 0x6c, 0x61, 0x73, 0x73, 0x5f, 0x73, 0x77, 0x65
        /*0026*/ 	.byte	0x65, 0x70, 0x5f, 0x73, 0x72, 0x63, 0x2f, 0x69, 0x6e, 0x63, 0x6c, 0x75, 0x64, 0x65, 0x2f, 0x63
        /*0036*/ 	.byte	0x75, 0x74, 0x65, 0x2f, 0x70, 0x6f, 0x69, 0x6e, 0x74, 0x65, 0x72, 0x5f, 0x66, 0x6c, 0x61, 0x67
        /*0046*/ 	.byte	0x67, 0x65, 0x64, 0x2e, 0x68, 0x70, 0x70, 0x00
	.type		$str$26,@object
	.size		$str$26,($str$25 - $str$26)
$str$26:
        /*004e*/ 	.byte	0x2f, 0x74, 0x6d, 0x70, 0x2f, 0x63, 0x75, 0x74, 0x6c, 0x61, 0x73, 0x73, 0x5f, 0x73, 0x77, 0x65
        /*005e*/ 	.byte	0x65, 0x70, 0x5f, 0x73, 0x72, 0x63, 0x2f, 0x69, 0x6e, 0x63, 0x6c, 0x75, 0x64, 0x65, 0x2f, 0x63
        /*006e*/ 	.byte	0x75, 0x74, 0x65, 0x2f, 0x61, 0x74, 0x6f, 0x6d, 0x2f, 0x63, 0x6f, 0x70, 0x79, 0x5f, 0x74, 0x72
        /*007e*/ 	.byte	0x61, 0x69, 0x74, 0x73, 0x5f, 0x73, 0x6d, 0x31, 0x30, 0x30, 0x2e, 0x68, 0x70, 0x70, 0x00
	.type		$str$25,@object
	.size		$str$25,(__unnamed_1 - $str$25)
$str$25:
        /*008d*/ 	.byte	0x28, 0x28, 0x75, 0x69, 0x6e, 0x74, 0x33, 0x32, 0x5f, 0x74, 0x28, 0x74, 0x68, 0x72, 0x65, 0x61
        /*009d*/ 	.byte	0x64, 0x49, 0x64, 0x78, 0x2e, 0x78, 0x29, 0x20, 0x2f, 0x20, 0x33, 0x32, 0x29, 0x20, 0x25, 0x20
        /*00ad*/ 	.byte	0x34, 0x29, 0x20, 0x3d, 0x3d, 0x20, 0x28, 0x28, 0x28, 0x74, 0x6d, 0x65, 0x6d, 0x5f, 0x61, 0x64
        /*00bd*/ 	.byte	0x64, 0x72, 0x20, 0x3e, 0x3e, 0x20, 0x31, 0x36, 0x29, 0x20, 0x2f, 0x20, 0x33, 0x32, 0x29, 0x20
        /*00cd*/ 	.byte	0x25, 0x20, 0x34, 0x29, 0x00
	.type		__unnamed_1,@object
	.size		__unnamed_1,(__unnamed_2 - __unnamed_1)
__unnamed_1:
        /*00d2*/ 	.byte	0x61, 0x75, 0x74, 0x6f, 0x20, 0x63, 0x75, 0x74, 0x65, 0x3a, 0x3a, 0x61, 0x73, 0x5f, 0x70, 0x6f
        /* <DEDUP_REMOVED lines=24> */
        /*0262*/ 	.byte	0x30, 0x34, 0x38, 0x3e, 0x3e, 0x3e, 0x3e, 0x5d, 0x00
	.type		__unnamed_2,@object
	.size		__unnamed_2,(.L_2 - __unnamed_2)
__unnamed_2:
        /* <DEDUP_REMOVED lines=45> */
        /*053b*/ 	.byte	0x3e, 0x3e, 0x3e, 0x5d, 0x00
.L_2:


//--------------------- .nv.shared._ZN7cutlass13device_kernelINS_4gemm6kernel13GemmUniversalIN4cute5tupleIJiiiiEEENS1_10collective13CollectiveMmaINS1_35MainloopSm100TmaUmmaWarpSpecializedILi3ELi2ELi4ENS5_IJNS4_1CILi1EEENSA_ILi2EEESB_EEEEENS5_IJNSA_ILi64EEESF_NSA_ILi128EEEEEENS_10tfloat32_tENS5_IJlSB_lEEESI_SJ_NS4_8TiledMMAINS4_8MMA_AtomIJNS4_17SM100_MMA_TF32_SSISI_SI_fLi64ELi64ELNS4_4UMMA5MajorE0ELSO_0ELNSN_7ScaleInE0ELSP_0EEEEEENS4_6LayoutINS5_IJSB_SB_SB_EEENS5_IJNSA_ILi0EEESU_SU_EEEEENS5_IJNS4_10UnderscoreESX_SX_EEEEENS4_23SM90_TMA_LOAD_MULTICASTENS4_14ComposedLayoutINS4_7SwizzleILi3ELi4ELi3EEENS4_18smem_ptr_flag_bitsILi32EEENSS_INS5_IJNSA_ILi8EEENSA_ILi32EEEEEENS5_IJS17_SB_EEEEEEEvNS4_8identityENS4_13SM90_TMA_LOADES1B_vS1C_EENS_8epilogue10collective18CollectiveEpilogueINS1F_23Sm100TmaWarpSpecializedILi3ELi2ELi16ELb1ELb0EEEJSH_NS5_IJNSS_ISF_SB_EENSS_IS17_SB_EEEEESI_SJ_SI_SJ_NS1F_6fusion15FusionCallbacksIS1J_NS1N_17LinearCombinationISI_fSI_fLNS_15FloatRoundStyleE2EEESH_S1M_JEEENS4_5SM1004TMEM4LOAD26SM100_TMEM_LOAD_16dp128b8xES1D_S1B_NS4_17SM75_U32x4_LDSM_NENS4_14SM90_TMA_STOREES1B_NS4_17SM90_U32x4_STSM_NENS4_39AutoVectorizingCopyWithAssumedAlignmentILi128EEEEEEvvEEEEvNT_6ParamsE --------------------------
	.section	.nv.shared._ZN7cutlass13device_kernelINS_4gemm6kernel13GemmUniversalIN4cute5tupleIJiiiiEEENS1_10collective13CollectiveMmaINS1_35MainloopSm100TmaUmmaWarpSpecializedILi3ELi2ELi4ENS5_IJNS4_1CILi1EEENSA_ILi2EEESB_EEEEENS5_IJNSA_ILi64EEESF_NSA_ILi128EEEEEENS_10tfloat32_tENS5_IJlSB_lEEESI_SJ_NS4_8TiledMMAINS4_8MMA_AtomIJNS4_17SM100_MMA_TF32_SSISI_SI_fLi64ELi64ELNS4_4UMMA5MajorE0ELSO_0ELNSN_7ScaleInE0ELSP_0EEEEEENS4_6LayoutINS5_IJSB_SB_SB_EEENS5_IJNSA_ILi0EEESU_SU_EEEEENS5_IJNS4_10UnderscoreESX_SX_EEEEENS4_23SM90_TMA_LOAD_MULTICASTENS4_14ComposedLayoutINS4_7SwizzleILi3ELi4ELi3EEENS4_18smem_ptr_flag_bitsILi32EEENSS_INS5_IJNSA_ILi8EEENSA_ILi32EEEEEENS5_IJS17_SB_EEEEEEEvNS4_8identityENS4_13SM90_TMA_LOADES1B_vS1C_EENS_8epilogue10collective18CollectiveEpilogueINS1F_23Sm100TmaWarpSpecializedILi3ELi2ELi16ELb1ELb0EEEJSH_NS5_IJNSS_ISF_SB_EENSS_IS17_SB_EEEEESI_SJ_SI_SJ_NS1F_6fusion15FusionCallbacksIS1J_NS1N_17LinearCombinationISI_fSI_fLNS_15FloatRoundStyleE2EEESH_S1M_JEEENS4_5SM1004TMEM4LOAD26SM100_TMEM_LOAD_16dp128b8xES1D_S1B_NS4_17SM75_U32x4_LDSM_NENS4_14SM90_TMA_STOREES1B_NS4_17SM90_U32x4_STSM_NENS4_39AutoVectorizingCopyWithAssumedAlignmentILi128EEEEEEvvEEEEvNT_6ParamsE,"aw",@nobits
	.sectionflags	@""
	.align	16
	.zero		1024


//--------------------- .nv.shared.reserved.0     --------------------------
	.section	.nv.shared.reserved.0,"aw",@nobits
	.weak		__nv_reservedSMEM_offset_0_alias
	.size		__nv_reservedSMEM_offset_0_alias, 0, 64
	.other		__nv_reservedSMEM_offset_0_alias,@"STO_CUDA_RESERVED_SHARED STV_DEFAULT"
__nv_reservedSMEM_offset_0_alias:
	.zero		0
.nv.shared.reserved.0:
	.zero		64
	.weak		__nv_reservedSMEM_tcgen05_partition
	.type		__nv_reservedSMEM_tcgen05_partition,@object
	.size		__nv_reservedSMEM_tcgen05_partition,(.L_0 - __nv_reservedSMEM_tcgen05_partition)
__nv_reservedSMEM_tcgen05_partition:
	.zero		32
.L_0:


//--------------------- .nv.global                --------------------------
	.section	.nv.global,"aw",@nobits
.nv.global:
	.type		_ZN39_INTERNAL_cea5c0f2_4_k_cu_70688dfe_98574cute1_E,@object
	.size		_ZN39_INTERNAL_cea5c0f2_4_k_cu_70688dfe_98574cute1_E,(_ZN39_INTERNAL_cea5c0f2_4_k_cu_70688dfe_98574cuda3std3__45__cpo6cbeginE - _ZN39_INTERNAL_cea5c0f2_4_k_cu_70688dfe_98574cute1_E)
_ZN39_INTERNAL_cea5c0f2_4_k_cu_70688dfe_98574cute1_E:
	.zero		1
	.type		_ZN39_INTERNAL_cea5c0f2_4_k_cu_70688dfe_98574cuda3std3__45__cpo6cbeginE,@object
	.size		_ZN39_INTERNAL_cea5c0f2_4_k_cu_70688dfe_98574cuda3std3__45__cpo6cbeginE,(_ZN39_INTERNAL_cea5c0f2_4_k_cu_70688dfe_98574cuda3std3__48in_placeE - _ZN39_INTERNAL_cea5c0f2_4_k_cu_70688dfe_98574cuda3std3__45__cpo6cbeginE)
_ZN39_INTERNAL_cea5c0f2_4_k_cu_70688dfe_98574cuda3std3__45__cpo6cbeginE:
	.zero		1
	.type		_ZN39_INTERNAL_cea5c0f2_4_k_cu_70688dfe_98574cuda3std3__48in_placeE,@object
	.size		_ZN39_INTERNAL_cea5c0f2_4_k_cu_70688dfe_98574cuda3std3__48in_placeE,(_ZN39_INTERNAL_cea5c0f2_4_k_cu_70688dfe_98574cuda3std6ranges3__45__cpo9iter_moveE - _ZN39_INTERNAL_cea5c0f2_4_k_cu_70688dfe_98574cuda3std3__48in_placeE)
_ZN39_INTERNAL_cea5c0f2_4_k_cu_70688dfe_98574cuda3std3__48in_placeE:
	.zero		1
	.type		_ZN39_INTERNAL_cea5c0f2_4_k_cu_70688dfe_98574cuda3std6ranges3__45__cpo9iter_moveE,@object
	.size		_ZN39_INTERNAL_cea5c0f2_4_k_cu_70688dfe_98574cuda3std6ranges3__45__cpo9iter_moveE,(_ZN39_INTERNAL_cea5c0f2_4_k_cu_70688dfe_98574cuda3std3__45__cpo5beginE - _ZN39_INTERNAL_cea5c0f2_4_k_cu_70688dfe_98574cuda3std6ranges3__45__cpo9iter_moveE)
_ZN39_INTERNAL_cea5c0f2_4_k_cu_70688dfe_98574cuda3std6ranges3__45__cpo9iter_moveE:
	.zero		1
	.type		_ZN39_INTERNAL_cea5c0f2_4_k_cu_70688dfe_98574cuda3std3__45__cpo5beginE,@object
	.size		_ZN39_INTERNAL_cea5c0f2_4_k_cu_70688dfe_98574cuda3std3__45__cpo5beginE,(_ZN39_INTERNAL_cea5c0f2_4_k_cu_70688dfe_98574cuda3std3__441_GLOBAL__N__cea5c0f2_4_k_cu_70688dfe_98576ignoreE - _ZN39_INTERNAL_cea5c0f2_4_k_cu_70688dfe_98574cuda3std3__45__cpo5beginE)
_ZN39_INTERNAL_cea5c0f2_4_k_cu_70688dfe_98574cuda3std3__45__cpo5beginE:
	.zero		1
	.type		_ZN39_INTERNAL_cea5c0f2_4_k_cu_70688dfe_98574cuda3std3__441_GLOBAL__N__cea5c0f2_4_k_cu_70688dfe_98576ignoreE,@object
	.size		_ZN39_INTERNAL_cea5c0f2_4_k_cu_70688dfe_98574cuda3std3__441_GLOBAL__N__cea5c0f2_4_k_cu_70688dfe_98576ignoreE,(_ZN39_INTERNAL_cea5c0f2_4_k_cu_70688dfe_98574cute7productE - _ZN39_INTERNAL_cea5c0f2_4_k_cu_70688dfe_98574cuda3std3__441_GLOBAL__N__cea5c0f2_4_k_cu_70688dfe_98576ignoreE)
_ZN39_INTERNAL_cea5c0f2_4_k_cu_70688dfe_98574cuda3std3__441_GLOBAL__N__cea5c0f2_4_k_cu_70688dfe_98576ignoreE:
	.zero		1
	.type		_ZN39_INTERNAL_cea5c0f2_4_k_cu_70688dfe_98574cute7productE,@object
	.size		_ZN39_INTERNAL_cea5c0f2_4_k_cu_70688dfe_98574cute7productE,(_ZN39_INTERNAL_cea5c0f2_4_k_cu_70688dfe_98574cuda3std3__45__cpo3endE - _ZN39_INTERNAL_cea5c0f2_4_k_cu_70688dfe_98574cute7productE)
_ZN39_INTERNAL_cea5c0f2_4_k_cu_70688dfe_98574cute7productE:
	.zero		1
	.type		_ZN39_INTERNAL_cea5c0f2_4_k_cu_70688dfe_98574cuda3std3__45__cpo3endE,@object
	.size		_ZN39_INTERNAL_cea5c0f2_4_k_cu_70688dfe_98574cuda3std3__45__cpo3endE,(_ZN39_INTERNAL_cea5c0f2_4_k_cu_70688dfe_98574cuda3std3__419piecewise_constructE - _ZN39_INTERNAL_cea5c0f2_4_k_cu_70688dfe_98574cuda3std3__45__cpo3endE)
_ZN39_INTERNAL_cea5c0f2_4_k_cu_70688dfe_98574cuda3std3__45__cpo3endE:
	.zero		1
	.type		_ZN39_INTERNAL_cea5c0f2_4_k_cu_70688dfe_98574cuda3std3__419piecewise_constructE,@object
	.size		_ZN39_INTERNAL_cea5c0f2_4_k_cu_70688dfe_98574cuda3std3__419piecewise_constructE,(_ZN39_INTERNAL_cea5c0f2_4_k_cu_70688dfe_98574cuda3std3__45__cpo4cendE - _ZN39_INTERNAL_cea5c0f2_4_k_cu_70688dfe_98574cuda3std3__419piecewise_constructE)
_ZN39_INTERNAL_cea5c0f2_4_k_cu_70688dfe_98574cuda3std3__419piecewise_constructE:
	.zero		1
	.type		_ZN39_INTERNAL_cea5c0f2_4_k_cu_70688dfe_98574cuda3std3__45__cpo4cendE,@object
	.size		_ZN39_INTERNAL_cea5c0f2_4_k_cu_70688dfe_98574cuda3std3__45__cpo4cendE,(_ZN39_INTERNAL_cea5c0f2_4_k_cu_70688dfe_98574cuda3std6ranges3__45__cpo4swapE - _ZN39_INTERNAL_cea5c0f2_4_k_cu_70688dfe_98574cuda3std3__45__cpo4cendE)
_ZN39_INTERNAL_cea5c0f2_4_k_cu_70688dfe_98574cuda3std3__45__cpo4cendE:
	.zero		1
	.type		_ZN39_INTERNAL_cea5c0f2_4_k_cu_70688dfe_98574cuda3std6ranges3__45__cpo4swapE,@object
	.size		_ZN39_INTERNAL_cea5c0f2_4_k_cu_70688dfe_98574cuda3std6ranges3__45__cpo4swapE,(.L_10 - _ZN39_INTERNAL_cea5c0f2_4_k_cu_70688dfe_98574cuda3std6ranges3__45__cpo4swapE)
_ZN39_INTERNAL_cea5c0f2_4_k_cu_70688dfe_98574cuda3std6ranges3__45__cpo4swapE:
	.zero		1
.L_10:


//--------------------- .nv.constant0._ZN7cutlass13device_kernelINS_4gemm6kernel13GemmUniversalIN4cute5tupleIJiiiiEEENS1_10collective13CollectiveMmaINS1_35MainloopSm100TmaUmmaWarpSpecializedILi3ELi2ELi4ENS5_IJNS4_1CILi1EEENSA_ILi2EEESB_EEEEENS5_IJNSA_ILi64EEESF_NSA_ILi128EEEEEENS_10tfloat32_tENS5_IJlSB_lEEESI_SJ_NS4_8TiledMMAINS4_8MMA_AtomIJNS4_17SM100_MMA_TF32_SSISI_SI_fLi64ELi64ELNS4_4UMMA5MajorE0ELSO_0ELNSN_7ScaleInE0ELSP_0EEEEEENS4_6LayoutINS5_IJSB_SB_SB_EEENS5_IJNSA_ILi0EEESU_SU_EEEEENS5_IJNS4_10UnderscoreESX_SX_EEEEENS4_23SM90_TMA_LOAD_MULTICASTENS4_14ComposedLayoutINS4_7SwizzleILi3ELi4ELi3EEENS4_18smem_ptr_flag_bitsILi32EEENSS_INS5_IJNSA_ILi8EEENSA_ILi32EEEEEENS5_IJS17_SB_EEEEEEEvNS4_8identityENS4_13SM90_TMA_LOADES1B_vS1C_EENS_8epilogue10collective18CollectiveEpilogueINS1F_23Sm100TmaWarpSpecializedILi3ELi2ELi16ELb1ELb0EEEJSH_NS5_IJNSS_ISF_SB_EENSS_IS17_SB_EEEEESI_SJ_SI_SJ_NS1F_6fusion15FusionCallbacksIS1J_NS1N_17LinearCombinationISI_fSI_fLNS_15FloatRoundStyleE2EEESH_S1M_JEEENS4_5SM1004TMEM4LOAD26SM100_TMEM_LOAD_16dp128b8xES1D_S1B_NS4_17SM75_U32x4_LDSM_NENS4_14SM90_TMA_STOREES1B_NS4_17SM90_U32x4_STSM_NENS4_39AutoVectorizingCopyWithAssumedAlignmentILi128EEEEEEvvEEEEvNT_6ParamsE --------------------------
	.section	.nv.constant0._ZN7cutlass13device_kernelINS_4gemm6kernel13GemmUniversalIN4cute5tupleIJiiiiEEENS1_10collective13CollectiveMmaINS1_35MainloopSm100TmaUmmaWarpSpecializedILi3ELi2ELi4ENS5_IJNS4_1CILi1EEENSA_ILi2EEESB_EEEEENS5_IJNSA_ILi64EEESF_NSA_ILi128EEEEEENS_10tfloat32_tENS5_IJlSB_lEEESI_SJ_NS4_8TiledMMAINS4_8MMA_AtomIJNS4_17SM100_MMA_TF32_SSISI_SI_fLi64ELi64ELNS4_4UMMA5MajorE0ELSO_0ELNSN_7ScaleInE0ELSP_0EEEEEENS4_6LayoutINS5_IJSB_SB_SB_EEENS5_IJNSA_ILi0EEESU_SU_EEEEENS5_IJNS4_10UnderscoreESX_SX_EEEEENS4_23SM90_TMA_LOAD_MULTICASTENS4_14ComposedLayoutINS4_7SwizzleILi3ELi4ELi3EEENS4_18smem_ptr_flag_bitsILi32EEENSS_INS5_IJNSA_ILi8EEENSA_ILi32EEEEEENS5_IJS17_SB_EEEEEEEvNS4_8identityENS4_13SM90_TMA_LOADES1B_vS1C_EENS_8epilogue10collective18CollectiveEpilogueINS1F_23Sm100TmaWarpSpecializedILi3ELi2ELi16ELb1ELb0EEEJSH_NS5_IJNSS_ISF_SB_EENSS_IS17_SB_EEEEESI_SJ_SI_SJ_NS1F_6fusion15FusionCallbacksIS1J_NS1N_17LinearCombinationISI_fSI_fLNS_15FloatRoundStyleE2EEESH_S1M_JEEENS4_5SM1004TMEM4LOAD26SM100_TMEM_LOAD_16dp128b8xES1D_S1B_NS4_17SM75_U32x4_LDSM_NENS4_14SM90_TMA_STOREES1B_NS4_17SM90_U32x4_STSM_NENS4_39AutoVectorizingCopyWithAssumedAlignmentILi128EEEEEEvvEEEEvNT_6ParamsE,"a",@progbits
	.sectionflags	@""
	.align	4
.nv.constant0._ZN7cutlass13device_kernelINS_4gemm6kernel13GemmUniversalIN4cute5tupleIJiiiiEEENS1_10collective13CollectiveMmaINS1_35MainloopSm100TmaUmmaWarpSpecializedILi3ELi2ELi4ENS5_IJNS4_1CILi1EEENSA_ILi2EEESB_EEEEENS5_IJNSA_ILi64EEESF_NSA_ILi128EEEEEENS_10tfloat32_tENS5_IJlSB_lEEESI_SJ_NS4_8TiledMMAINS4_8MMA_AtomIJNS4_17SM100_MMA_TF32_SSISI_SI_fLi64ELi64ELNS4_4UMMA5MajorE0ELSO_0ELNSN_7ScaleInE0ELSP_0EEEEEENS4_6LayoutINS5_IJSB_SB_SB_EEENS5_IJNSA_ILi0EEESU_SU_EEEEENS5_IJNS4_10UnderscoreESX_SX_EEEEENS4_23SM90_TMA_LOAD_MULTICASTENS4_14ComposedLayoutINS4_7SwizzleILi3ELi4ELi3EEENS4_18smem_ptr_flag_bitsILi32EEENSS_INS5_IJNSA_ILi8EEENSA_ILi32EEEEEENS5_IJS17_SB_EEEEEEEvNS4_8identityENS4_13SM90_TMA_LOADES1B_vS1C_EENS_8epilogue10collective18CollectiveEpilogueINS1F_23Sm100TmaWarpSpecializedILi3ELi2ELi16ELb1ELb0EEEJSH_NS5_IJNSS_ISF_SB_EENSS_IS17_SB_EEEEESI_SJ_SI_SJ_NS1F_6fusion15FusionCallbacksIS1J_NS1N_17LinearCombinationISI_fSI_fLNS_15FloatRoundStyleE2EEESH_S1M_JEEENS4_5SM1004TMEM4LOAD26SM100_TMEM_LOAD_16dp128b8xES1D_S1B_NS4_17SM75_U32x4_LDSM_NENS4_14SM90_TMA_STOREES1B_NS4_17SM90_U32x4_STSM_NENS4_39AutoVectorizingCopyWithAssumedAlignmentILi128EEEEEEvvEEEEvNT_6ParamsE:
	.zero		2944


//--------------------- SYMBOLS --------------------------

	.type		.nv.reservedSmem.offset0,@object
	.size		.nv.reservedSmem.offset0,0x4
	.type		.nv.reservedSmem.cap,@object
	.size		.nv.reservedSmem.cap,0x4
	.type		__assertfail,@function
